	.target	sm_90a

	.elftype	@"ET_EXEC"


//--------------------- .note.nv.tkinfo           --------------------------
	.section	.note.nv.tkinfo,"",@"SHT_NOTE"
	.sectionflags	@"SHF_NOTE_NV_TKINFO"
	.tkinfo
        /*0018*/ 	.word	0x00000002
        /*0030*/ 	.string	""
        /*0030*/ 	.string	"ptxas"
        /*0030*/ 	.string	"Cuda compilation tools, release 13.0, V13.0.88"
        /*0030*/ 	.string	"Build cuda_13.0.r13.0/compiler.36424714_0"
        /*0030*/ 	.string	"-arch sm_90a -m 64 "



//--------------------- .note.nv.cuinfo           --------------------------
	.section	.note.nv.cuinfo,"",@"SHT_NOTE"
	.sectionflags	@"SHF_NOTE_NV_CUINFO"
        /*0018*/ 	.short	0x0002
        /*001a*/ 	.short	0x005a
        /*001c*/ 	.short	0x0082
	.zero		2


//--------------------- .nv.info                  --------------------------
	.section	.nv.info,"",@"SHT_CUDA_INFO"
	.align	4


	//----- nvinfo : EIATTR_REGCOUNT
	.align		4
        /*0000*/ 	.byte	0x04, 0x2f
        /*0002*/ 	.short	(.L_15 - .L_14)
	.align		4
.L_14:
        /*0004*/ 	.word	index@(_ZN7cutlass13device_kernelINS_4gemm6kernel13GemmUniversalIN4cute5tupleIJiiiiEEENS1_10collective13CollectiveMmaINS1_34MainloopSm90TmaGmmaWarpSpecializedILi9ENS5_IJNS4_1CILi2EEENSA_ILi4EEENSA_ILi1EEEEEENS1_35KernelTmaWarpSpecializedCooperativeEEENS5_IJNSA_ILi256EEENSA_ILi128EEENSA_ILi32EEEEEENS_6half_tENS5_IJlSD_lEEESL_SM_NS4_8TiledMMAINS4_8MMA_AtomIJNS4_4SM904GMMA26MMA_64x128x16_F32F16F16_SSILNSQ_5MajorE0ELSS_0ELNSQ_7ScaleInE1ELST_1EEEEEENS4_6LayoutINS5_IJSB_SD_SD_EEENS5_IJSD_NSA_ILi0EEESY_EEEEENS5_IJNS4_10UnderscoreES11_S11_EEEEENS4_23SM90_TMA_LOAD_MULTICASTENS4_14ComposedLayoutINS4_7SwizzleILi2ELi4ELi3EEENS4_18smem_ptr_flag_bitsILi16EEENSW_INS5_IJNSA_ILi8EEESJ_EEENS5_IJSJ_SD_EEEEEEEvNS4_8identityES14_S1E_vS1F_EENS_8epilogue10collective6detail29Sm90TmaWarpSpecializedAdapterINS1I_15DefaultEpilogueISL_SM_SM_NS1H_6thread17LinearCombinationISL_Li1EffLNS1M_9ScaleType4KindE0ELNS_15FloatRoundStyleE2ESL_EENS1_15EpilogueDefaultEEEEEvvEEEEvNT_6ParamsE)
        /*0008*/ 	.word	0x000000a8


	//----- nvinfo : EIATTR_FRAME_SIZE
	.align		4
.L_15:
        /*000c*/ 	.byte	0x04, 0x11
        /*000e*/ 	.short	(.L_17 - .L_16)
	.align		4
.L_16:
        /*0010*/ 	.word	index@(_ZN7cutlass13device_kernelINS_4gemm6kernel13GemmUniversalIN4cute5tupleIJiiiiEEENS1_10collective13CollectiveMmaINS1_34MainloopSm90TmaGmmaWarpSpecializedILi9ENS5_IJNS4_1CILi2EEENSA_ILi4EEENSA_ILi1EEEEEENS1_35KernelTmaWarpSpecializedCooperativeEEENS5_IJNSA_ILi256EEENSA_ILi128EEENSA_ILi32EEEEEENS_6half_tENS5_IJlSD_lEEESL_SM_NS4_8TiledMMAINS4_8MMA_AtomIJNS4_4SM904GMMA26MMA_64x128x16_F32F16F16_SSILNSQ_5MajorE0ELSS_0ELNSQ_7ScaleInE1ELST_1EEEEEENS4_6LayoutINS5_IJSB_SD_SD_EEENS5_IJSD_NSA_ILi0EEESY_EEEEENS5_IJNS4_10UnderscoreES11_S11_EEEEENS4_23SM90_TMA_LOAD_MULTICASTENS4_14ComposedLayoutINS4_7SwizzleILi2ELi4ELi3EEENS4_18smem_ptr_flag_bitsILi16EEENSW_INS5_IJNSA_ILi8EEESJ_EEENS5_IJSJ_SD_EEEEEEEvNS4_8identityES14_S1E_vS1F_EENS_8epilogue10collective6detail29Sm90TmaWarpSpecializedAdapterINS1I_15DefaultEpilogueISL_SM_SM_NS1H_6thread17LinearCombinationISL_Li1EffLNS1M_9ScaleType4KindE0ELNS_15FloatRoundStyleE2ESL_EENS1_15EpilogueDefaultEEEEEvvEEEEvNT_6ParamsE)
        /*0014*/ 	.word	0x00000000


	//----- nvinfo : EIATTR_MIN_STACK_SIZE
	.align		4
.L_17:
        /*0018*/ 	.byte	0x04, 0x12
        /*001a*/ 	.short	(.L_19 - .L_18)
	.align		4
.L_18:
        /*001c*/ 	.word	index@(_ZN7cutlass13device_kernelINS_4gemm6kernel13GemmUniversalIN4cute5tupleIJiiiiEEENS1_10collective13CollectiveMmaINS1_34MainloopSm90TmaGmmaWarpSpecializedILi9ENS5_IJNS4_1CILi2EEENSA_ILi4EEENSA_ILi1EEEEEENS1_35KernelTmaWarpSpecializedCooperativeEEENS5_IJNSA_ILi256EEENSA_ILi128EEENSA_ILi32EEEEEENS_6half_tENS5_IJlSD_lEEESL_SM_NS4_8TiledMMAINS4_8MMA_AtomIJNS4_4SM904GMMA26MMA_64x128x16_F32F16F16_SSILNSQ_5MajorE0ELSS_0ELNSQ_7ScaleInE1ELST_1EEEEEENS4_6LayoutINS5_IJSB_SD_SD_EEENS5_IJSD_NSA_ILi0EEESY_EEEEENS5_IJNS4_10UnderscoreES11_S11_EEEEENS4_23SM90_TMA_LOAD_MULTICASTENS4_14ComposedLayoutINS4_7SwizzleILi2ELi4ELi3EEENS4_18smem_ptr_flag_bitsILi16EEENSW_INS5_IJNSA_ILi8EEESJ_EEENS5_IJSJ_SD_EEEEEEEvNS4_8identityES14_S1E_vS1F_EENS_8epilogue10collective6detail29Sm90TmaWarpSpecializedAdapterINS1I_15DefaultEpilogueISL_SM_SM_NS1H_6thread17LinearCombinationISL_Li1EffLNS1M_9ScaleType4KindE0ELNS_15FloatRoundStyleE2ESL_EENS1_15EpilogueDefaultEEEEEvvEEEEvNT_6ParamsE)
        /*0020*/ 	.word	0x00000000
.L_19:


//--------------------- .nv.compat                --------------------------
	.section	.nv.compat,"",@"SHT_CUDA_COMPAT_INFO"
	.align	4
        /*0000*/ 	.byte	0x02, 0x09, 0x01, 0x00, 0x02, 0x02, 0x04, 0x00, 0x02, 0x05, 0x05, 0x00, 0x03, 0x07, 0x01, 0x01
        /*0010*/ 	.byte	0x02, 0x03, 0x01, 0x00, 0x02, 0x06, 0x01, 0x00, 0x04, 0x0b, 0x08, 0x00, 0x00, 0x00, 0x00, 0x00
        /*0020*/ 	.byte	0x00, 0x00, 0x00, 0x00


//--------------------- .nv.info._ZN7cutlass13device_kernelINS_4gemm6kernel13GemmUniversalIN4cute5tupleIJiiiiEEENS1_10collective13CollectiveMmaINS1_34MainloopSm90TmaGmmaWarpSpecializedILi9ENS5_IJNS4_1CILi2EEENSA_ILi4EEENSA_ILi1EEEEEENS1_35KernelTmaWarpSpecializedCooperativeEEENS5_IJNSA_ILi256EEENSA_ILi128EEENSA_ILi32EEEEEENS_6half_tENS5_IJlSD_lEEESL_SM_NS4_8TiledMMAINS4_8MMA_AtomIJNS4_4SM904GMMA26MMA_64x128x16_F32F16F16_SSILNSQ_5MajorE0ELSS_0ELNSQ_7ScaleInE1ELST_1EEEEEENS4_6LayoutINS5_IJSB_SD_SD_EEENS5_IJSD_NSA_ILi0EEESY_EEEEENS5_IJNS4_10UnderscoreES11_S11_EEEEENS4_23SM90_TMA_LOAD_MULTICASTENS4_14ComposedLayoutINS4_7SwizzleILi2ELi4ELi3EEENS4_18smem_ptr_flag_bitsILi16EEENSW_INS5_IJNSA_ILi8EEESJ_EEENS5_IJSJ_SD_EEEEEEEvNS4_8identityES14_S1E_vS1F_EENS_8epilogue10collective6detail29Sm90TmaWarpSpecializedAdapterINS1I_15DefaultEpilogueISL_SM_SM_NS1H_6thread17LinearCombinationISL_Li1EffLNS1M_9ScaleType4KindE0ELNS_15FloatRoundStyleE2ESL_EENS1_15EpilogueDefaultEEEEEvvEEEEvNT_6ParamsE --------------------------
	.section	.nv.info._ZN7cutlass13device_kernelINS_4gemm6kernel13GemmUniversalIN4cute5tupleIJiiiiEEENS1_10collective13CollectiveMmaINS1_34MainloopSm90TmaGmmaWarpSpecializedILi9ENS5_IJNS4_1CILi2EEENSA_ILi4EEENSA_ILi1EEEEEENS1_35KernelTmaWarpSpecializedCooperativeEEENS5_IJNSA_ILi256EEENSA_ILi128EEENSA_ILi32EEEEEENS_6half_tENS5_IJlSD_lEEESL_SM_NS4_8TiledMMAINS4_8MMA_AtomIJNS4_4SM904GMMA26MMA_64x128x16_F32F16F16_SSILNSQ_5MajorE0ELSS_0ELNSQ_7ScaleInE1ELST_1EEEEEENS4_6LayoutINS5_IJSB_SD_SD_EEENS5_IJSD_NSA_ILi0EEESY_EEEEENS5_IJNS4_10UnderscoreES11_S11_EEEEENS4_23SM90_TMA_LOAD_MULTICASTENS4_14ComposedLayoutINS4_7SwizzleILi2ELi4ELi3EEENS4_18smem_ptr_flag_bitsILi16EEENSW_INS5_IJNSA_ILi8EEESJ_EEENS5_IJSJ_SD_EEEEEEEvNS4_8identityES14_S1E_vS1F_EENS_8epilogue10collective6detail29Sm90TmaWarpSpecializedAdapterINS1I_15DefaultEpilogueISL_SM_SM_NS1H_6thread17LinearCombinationISL_Li1EffLNS1M_9ScaleType4KindE0ELNS_15FloatRoundStyleE2ESL_EENS1_15EpilogueDefaultEEEEEvvEEEEvNT_6ParamsE,"",@"SHT_CUDA_INFO"
	.sectionflags	@""
	.align	4


	//----- nvinfo : EIATTR_CUDA_API_VERSION
	.align		4
        /*0000*/ 	.byte	0x04, 0x37
        /*0002*/ 	.short	(.L_21 - .L_20)
.L_20:
        /*0004*/ 	.word	0x00000082


	//----- nvinfo : EIATTR_KPARAM_INFO
	.align		4
.L_21:
        /*0008*/ 	.byte	0x04, 0x17
        /*000a*/ 	.short	(.L_23 - .L_22)
.L_22:
        /*000c*/ 	.word	0x00000000
        /*0010*/ 	.short	0x0000
        /*0012*/ 	.short	0x0070
        /*0014*/ 	.byte	0x00, 0xf0, 0x01, 0x10


	//----- nvinfo : EIATTR_SPARSE_MMA_MASK
	.align		4
.L_23:
        /*0018*/ 	.byte	0x03, 0x50
        /*001a*/ 	.short	0x0000


	//----- nvinfo : EIATTR_MAXREG_COUNT
	.align		4
        /*001c*/ 	.byte	0x03, 0x1b
        /*001e*/ 	.short	0x00a8


	//----- nvinfo : EIATTR_NUM_BARRIERS
	.align		4
        /*0020*/ 	.byte	0x02, 0x4c
        /*0022*/ 	.byte	0x01
	.zero		1


	//----- nvinfo : EIATTR_EXTERNS
	.align		4
        /*0024*/ 	.byte	0x04, 0x0f
        /*0026*/ 	.short	(.L_25 - .L_24)


	//   ....[0]....
	.align		4
.L_24:
        /*0028*/ 	.word	index@(__assertfail)


	//----- nvinfo : EIATTR_MERCURY_ISA_VERSION
	.align		4
.L_25:
        /*002c*/ 	.byte	0x03, 0x5f
        /*002e*/ 	.short	0x0101


	//----- nvinfo : EIATTR_INT_WARP_WIDE_INSTR_OFFSETS
	.align		4
        /*0030*/ 	.byte	0x04, 0x31
        /*0032*/ 	.short	(.L_27 - .L_26)


	//   ....[0]....
.L_26:
        /*0034*/ 	.word	0x00000550


	//   ....[1]....
        /*0038*/ 	.word	0x00000580


	//   ....[2]....
        /*003c*/ 	.word	0x00000740


	//----- nvinfo : EIATTR_COOP_GROUP_MASK_REGIDS
	.align		4
.L_27:
        /*0040*/ 	.byte	0x04, 0x29
        /*0042*/ 	.short	(.L_29 - .L_28)


	//   ....[0]....
.L_28:
        /*0044*/ 	.word	0xffffffff


	//   ....[1]....
        /*0048*/ 	.word	0xffffffff


	//   ....[2]....
        /*004c*/ 	.word	0xffffffff


	//   ....[3]....
        /*0050*/ 	.word	0xffffffff


	//   ....[4]....
        /*0054*/ 	.word	0xffffffff


	//   ....[5]....
        /*0058*/ 	.word	0xffffffff


	//----- nvinfo : EIATTR_COOP_GROUP_INSTR_OFFSETS
	.align		4
.L_29:
        /*005c*/ 	.byte	0x04, 0x28
        /*005e*/ 	.short	(.L_31 - .L_30)


	//   ....[0]....
.L_30:
        /*0060*/ 	.word	0x00000060


	//   ....[1]....
        /*0064*/ 	.word	0x00000070


	//   ....[2]....
        /*0068*/ 	.word	0x00000130


	//   ....[3]....
        /*006c*/ 	.word	0x000003a0


	//   ....[4]....
        /*0070*/ 	.word	0x000008c0


	//   ....[5]....
        /*0074*/ 	.word	0x00001310


	//----- nvinfo : EIATTR_REG_RECONFIG
	.align		4
.L_31:
        /*0078*/ 	.byte	0x01, 0x54
	.zero		2


	//----- nvinfo : EIATTR_SYSCALL_OFFSETS
	.align		4
        /*007c*/ 	.byte	0x04, 0x46
        /*007e*/ 	.short	(.L_33 - .L_32)


	//   ....[0]....
.L_32:
        /*0080*/ 	.word	0x000014d0


	//----- nvinfo : EIATTR_MBARRIER_INSTR_OFFSETS
	.align		4
.L_33:
        /*0084*/ 	.byte	0x04, 0x39
        /*0086*/ 	.short	(.L_35 - .L_34)


	//   ....[0]....
.L_34:
        /*0088*/ 	.word	0x00000250
        /*008c*/ 	.word	0x000000ff
        /*0090*/ 	.word	0x00000000
        /*0094*/ 	.short	0x0100
        /*0096*/ 	.byte	0x08
	.zero		1


	//   ....[1]....
        /*0098*/ 	.word	0x00000260
        /*009c*/ 	.word	0x000000ff
        /*00a0*/ 	.word	0x00000048
        /*00a4*/ 	.short	0x0100
        /*00a6*/ 	.byte	0x08
	.zero		1


	//   ....[2]....
        /*00a8*/ 	.word	0x00000270
        /*00ac*/ 	.word	0x000000ff
        /*00b0*/ 	.word	0x00000008
        /*00b4*/ 	.short	0x0100
        /*00b6*/ 	.byte	0x08
	.zero		1


	//   ....[3]....
        /*00b8*/ 	.word	0x00000280
        /*00bc*/ 	.word	0x000000ff
        /*00c0*/ 	.word	0x00000050
        /*00c4*/ 	.short	0x0100
        /*00c6*/ 	.byte	0x08
	.zero		1


	//   ....[4]....
        /*00c8*/ 	.word	0x00000290
        /*00cc*/ 	.word	0x000000ff
        /*00d0*/ 	.word	0x00000010
        /*00d4*/ 	.short	0x0100
        /*00d6*/ 	.byte	0x08
	.zero		1


	//   ....[5]....
        /*00d8*/ 	.word	0x000002a0
        /*00dc*/ 	.word	0x000000ff
        /*00e0*/ 	.word	0x00000058
        /*00e4*/ 	.short	0x0100
        /*00e6*/ 	.byte	0x08
	.zero		1


	//   ....[6]....
        /*00e8*/ 	.word	0x000002b0
        /*00ec*/ 	.word	0x000000ff
        /*00f0*/ 	.word	0x00000018
        /*00f4*/ 	.short	0x0100
        /*00f6*/ 	.byte	0x08
	.zero		1


	//   ....[7]....
        /*00f8*/ 	.word	0x000002c0
        /*00fc*/ 	.word	0x000000ff
        /*0100*/ 	.word	0x00000060
        /*0104*/ 	.short	0x0100
        /*0106*/ 	.byte	0x08
	.zero		1


	//   ....[8]....
        /*0108*/ 	.word	0x000002d0
        /*010c*/ 	.word	0x000000ff
        /*0110*/ 	.word	0x00000020
        /*0114*/ 	.short	0x0100
        /*0116*/ 	.byte	0x08
	.zero		1


	//   ....[9]....
        /*0118*/ 	.word	0x000002e0
        /*011c*/ 	.word	0x000000ff
        /*0120*/ 	.word	0x00000068
        /*0124*/ 	.short	0x0100
        /*0126*/ 	.byte	0x08
	.zero		1


	//   ....[10]....
        /*0128*/ 	.word	0x000002f0
        /*012c*/ 	.word	0x000000ff
        /*0130*/ 	.word	0x00000028
        /*0134*/ 	.short	0x0100
        /*0136*/ 	.byte	0x08
	.zero		1


	//   ....[11]....
        /*0138*/ 	.word	0x00000300
        /*013c*/ 	.word	0x000000ff
        /*0140*/ 	.word	0x00000070
        /*0144*/ 	.short	0x0100
        /*0146*/ 	.byte	0x08
	.zero		1


	//   ....[12]....
        /*0148*/ 	.word	0x00000310
        /*014c*/ 	.word	0x000000ff
        /*0150*/ 	.word	0x00000030
        /*0154*/ 	.short	0x0100
        /*0156*/ 	.byte	0x08
	.zero		1


	//   ....[13]....
        /*0158*/ 	.word	0x00000320
        /*015c*/ 	.word	0x000000ff
        /*0160*/ 	.word	0x00000078
        /*0164*/ 	.short	0x0100
        /*0166*/ 	.byte	0x08
	.zero		1


	//   ....[14]....
        /*0168*/ 	.word	0x00000330
        /*016c*/ 	.word	0x000000ff
        /*0170*/ 	.word	0x00000038
        /*0174*/ 	.short	0x0100
        /*0176*/ 	.byte	0x08
	.zero		1


	//   ....[15]....
        /*0178*/ 	.word	0x00000340
        /*017c*/ 	.word	0x000000ff
        /*0180*/ 	.word	0x00000080
        /*0184*/ 	.short	0x0100
        /*0186*/ 	.byte	0x08
	.zero		1


	//   ....[16]....
        /*0188*/ 	.word	0x00000350
        /*018c*/ 	.word	0x000000ff
        /*0190*/ 	.word	0x00000040
        /*0194*/ 	.short	0x0100
        /*0196*/ 	.byte	0x08
	.zero		1


	//   ....[17]....
        /*0198*/ 	.word	0x00000360
        /*019c*/ 	.word	0x000000ff
        /*01a0*/ 	.word	0x00000088
        /*01a4*/ 	.short	0x0100
        /*01a6*/ 	.byte	0x08
	.zero		1


	//   ....[18]....
        /*01a8*/ 	.word	0x000007c0
        /*01ac*/ 	.word	0x000000ff
        /*01b0*/ 	.word	0x000000a0
        /*01b4*/ 	.short	0x0100
        /*01b6*/ 	.byte	0x06
	.zero		1


	//   ....[19]....
        /*01b8*/ 	.word	0x00000850
        /*01bc*/ 	.word	0x000000ff
        /*01c0*/ 	.word	0x000000a8
        /*01c4*/ 	.short	0x0100
        /*01c6*/ 	.byte	0x06
	.zero		1


	//   ....[20]....
        /*01c8*/ 	.word	0x00001590
        /*01cc*/ 	.word	0x00000003
        /*01d0*/ 	.word	0x00000000
        /*01d4*/ 	.short	0x010a
        /*01d6*/ 	.byte	0x3f
	.zero		1


	//   ....[21]....
        /*01d8*/ 	.word	0x000015d0
        /*01dc*/ 	.word	0x00000003
        /*01e0*/ 	.word	0x00000000
        /*01e4*/ 	.short	0x010a
        /*01e6*/ 	.byte	0x3f
	.zero		1


	//   ....[22]....
        /*01e8*/ 	.word	0x00001960
        /*01ec*/ 	.word	0x00000005
        /*01f0*/ 	.word	0x00000000
        /*01f4*/ 	.short	0x010a
        /*01f6*/ 	.byte	0x3f
	.zero		1


	//   ....[23]....
        /*01f8*/ 	.word	0x000019a0
        /*01fc*/ 	.word	0x00000005
        /*0200*/ 	.word	0x00000000
        /*0204*/ 	.short	0x010a
        /*0206*/ 	.byte	0x3f
	.zero		1


	//   ....[24]....
        /*0208*/ 	.word	0x00001bc0
        /*020c*/ 	.word	0x00000005
        /*0210*/ 	.word	0x00000000
        /*0214*/ 	.short	0x0101
        /*0216*/ 	.byte	0x3f
	.zero		1


	//   ....[25]....
        /*0218*/ 	.word	0x00001de0
        /*021c*/ 	.word	0x00000003
        /*0220*/ 	.word	0x00000000
        /*0224*/ 	.short	0x0101
        /*0226*/ 	.byte	0x3f
	.zero		1


	//   ....[26]....
        /*0228*/ 	.word	0x0000b6d0
        /*022c*/ 	.word	0x0000000e
        /*0230*/ 	.word	0x00000048
        /*0234*/ 	.short	0x010a
        /*0236*/ 	.byte	0x3f
	.zero		1


	//   ....[27]....
        /*0238*/ 	.word	0x0000ba80
        /*023c*/ 	.word	0x00000006
        /*0240*/ 	.word	0x000000a8
        /*0244*/ 	.short	0x0101
        /*0246*/ 	.byte	0x3f
	.zero		1


	//   ....[28]....
        /*0248*/ 	.word	0x0000c1b0
        /*024c*/ 	.word	0x00000007
        /*0250*/ 	.word	0x00000000
        /*0254*/ 	.short	0x010a
        /*0256*/ 	.byte	0x3f
	.zero		1


	//   ....[29]....
        /*0258*/ 	.word	0x0000c230
        /*025c*/ 	.word	0x00000009
        /*0260*/ 	.word	0x00000000
        /*0264*/ 	.short	0x010a
        /*0266*/ 	.byte	0x3f
	.zero		1


	//   ....[30]....
        /*0268*/ 	.word	0x0000c2c0
        /*026c*/ 	.word	0x00000006
        /*0270*/ 	.word	0x00000000
        /*0274*/ 	.short	0x010a
        /*0276*/ 	.byte	0x3f
	.zero		1


	//   ....[31]....
        /*0278*/ 	.word	0x0000c350
        /*027c*/ 	.word	0x00000009
        /*0280*/ 	.word	0x00000000
        /*0284*/ 	.short	0x010a
        /*0286*/ 	.byte	0x3f
	.zero		1


	//   ....[32]....
        /*0288*/ 	.word	0x0000c3e0
        /*028c*/ 	.word	0x00000006
        /*0290*/ 	.word	0x00000000
        /*0294*/ 	.short	0x010a
        /*0296*/ 	.byte	0x3f
	.zero		1


	//   ....[33]....
        /*0298*/ 	.word	0x0000c470
        /*029c*/ 	.word	0x00000009
        /*02a0*/ 	.word	0x00000000
        /*02a4*/ 	.short	0x010a
        /*02a6*/ 	.byte	0x3f
	.zero		1


	//   ....[34]....
        /*02a8*/ 	.word	0x0000c500
        /*02ac*/ 	.word	0x00000006
        /*02b0*/ 	.word	0x00000000
        /*02b4*/ 	.short	0x010a
        /*02b6*/ 	.byte	0x3f
	.zero		1


	//   ....[35]....
        /*02b8*/ 	.word	0x0000c590
        /*02bc*/ 	.word	0x00000009
        /*02c0*/ 	.word	0x00000000
        /*02c4*/ 	.short	0x010a
        /*02c6*/ 	.byte	0x3f
	.zero		1


	//   ....[36]....
        /*02c8*/ 	.word	0x0000c620
        /*02cc*/ 	.word	0x00000003
        /*02d0*/ 	.word	0x00000000
        /*02d4*/ 	.short	0x010a
        /*02d6*/ 	.byte	0x3f
	.zero		1


	//   ....[37]....
        /*02d8*/ 	.word	0x0000c680
        /*02dc*/ 	.word	0x00000003
        /*02e0*/ 	.word	0x00000000
        /*02e4*/ 	.short	0x010a
        /*02e6*/ 	.byte	0x3f
	.zero		1


	//   ....[38]....
        /*02e8*/ 	.word	0x0000c6d0
        /*02ec*/ 	.word	0x00000005
        /*02f0*/ 	.word	0x00000000
        /*02f4*/ 	.short	0x010a
        /*02f6*/ 	.byte	0x3f
	.zero		1


	//   ....[39]....
        /*02f8*/ 	.word	0x0000c7a0
        /*02fc*/ 	.word	0x0000000e
        /*0300*/ 	.word	0x00000048
        /*0304*/ 	.short	0x010a
        /*0306*/ 	.byte	0x3f
	.zero		1


	//   ....[40]....
        /*0308*/ 	.word	0x0000c870
        /*030c*/ 	.word	0x00000007
        /*0310*/ 	.word	0x00000000
        /*0314*/ 	.short	0x010a
        /*0316*/ 	.byte	0x3f
	.zero		1


	//   ....[41]....
        /*0318*/ 	.word	0x0000c8c0
        /*031c*/ 	.word	0x00000009
        /*0320*/ 	.word	0x00000000
        /*0324*/ 	.short	0x010a
        /*0326*/ 	.byte	0x3f
	.zero		1


	//   ....[42]....
        /*0328*/ 	.word	0x0000c910
        /*032c*/ 	.word	0x00000006
        /*0330*/ 	.word	0x00000000
        /*0334*/ 	.short	0x010a
        /*0336*/ 	.byte	0x3f
	.zero		1


	//   ....[43]....
        /*0338*/ 	.word	0x0000c960
        /*033c*/ 	.word	0x00000009
        /*0340*/ 	.word	0x00000000
        /*0344*/ 	.short	0x010a
        /*0346*/ 	.byte	0x3f
	.zero		1


	//   ....[44]....
        /*0348*/ 	.word	0x0000c9b0
        /*034c*/ 	.word	0x00000006
        /*0350*/ 	.word	0x00000000
        /*0354*/ 	.short	0x010a
        /*0356*/ 	.byte	0x3f
	.zero		1


	//   ....[45]....
        /*0358*/ 	.word	0x0000ca00
        /*035c*/ 	.word	0x00000009
        /*0360*/ 	.word	0x00000000
        /*0364*/ 	.short	0x010a
        /*0366*/ 	.byte	0x3f
	.zero		1


	//   ....[46]....
        /*0368*/ 	.word	0x0000ca50
        /*036c*/ 	.word	0x00000006
        /*0370*/ 	.word	0x00000000
        /*0374*/ 	.short	0x010a
        /*0376*/ 	.byte	0x3f
	.zero		1


	//   ....[47]....
        /*0378*/ 	.word	0x0000caa0
        /*037c*/ 	.word	0x00000009
        /*0380*/ 	.word	0x00000000
        /*0384*/ 	.short	0x010a
        /*0386*/ 	.byte	0x3f
	.zero		1


	//----- nvinfo : EIATTR_NUM_MBARRIERS
	.align		4
.L_35:
        /*0388*/ 	.byte	0x03, 0x38
        /*038a*/ 	.short	0x0014


	//----- nvinfo : EIATTR_EXIT_INSTR_OFFSETS
	.align		4
        /*038c*/ 	.byte	0x04, 0x1c
        /*038e*/ 	.short	(.L_37 - .L_36)


	//   ....[0]....
.L_36:
        /*0390*/ 	.word	0x00000a20


	//   ....[1]....
        /*0394*/ 	.word	0x00001240


	//   ....[2]....
        /*0398*/ 	.word	0x0000ad10


	//   ....[3]....
        /*039c*/ 	.word	0x0000b270


	//   ....[4]....
        /*03a0*/ 	.word	0x0000c670


	//----- nvinfo : EIATTR_MAX_THREADS
	.align		4
.L_37:
        /*03a4*/ 	.byte	0x04, 0x05
        /*03a6*/ 	.short	(.L_39 - .L_38)
.L_38:
        /*03a8*/ 	.word	0x00000180
        /*03ac*/ 	.word	0x00000001
        /*03b0*/ 	.word	0x00000001


	//----- nvinfo : EIATTR_CRS_STACK_SIZE
	.align		4
.L_39:
        /*03b4*/ 	.byte	0x04, 0x1e
        /*03b6*/ 	.short	(.L_41 - .L_40)
.L_40:
        /*03b8*/ 	.word	0x00000000


	//----- nvinfo : EIATTR_CBANK_PARAM_SIZE
	.align		4
.L_41:
        /*03bc*/ 	.byte	0x03, 0x19
        /*03be*/ 	.short	0x0470


	//----- nvinfo : EIATTR_PARAM_CBANK
	.align		4
        /*03c0*/ 	.byte	0x04, 0x0a
        /*03c2*/ 	.short	(.L_43 - .L_42)
	.align		4
.L_42:
        /*03c4*/ 	.word	index@(.nv.constant0._ZN7cutlass13device_kernelINS_4gemm6kernel13GemmUniversalIN4cute5tupleIJiiiiEEENS1_10collective13CollectiveMmaINS1_34MainloopSm90TmaGmmaWarpSpecializedILi9ENS5_IJNS4_1CILi2EEENSA_ILi4EEENSA_ILi1EEEEEENS1_35KernelTmaWarpSpecializedCooperativeEEENS5_IJNSA_ILi256EEENSA_ILi128EEENSA_ILi32EEEEEENS_6half_tENS5_IJlSD_lEEESL_SM_NS4_8TiledMMAINS4_8MMA_AtomIJNS4_4SM904GMMA26MMA_64x128x16_F32F16F16_SSILNSQ_5MajorE0ELSS_0ELNSQ_7ScaleInE1ELST_1EEEEEENS4_6LayoutINS5_IJSB_SD_SD_EEENS5_IJSD_NSA_ILi0EEESY_EEEEENS5_IJNS4_10UnderscoreES11_S11_EEEEENS4_23SM90_TMA_LOAD_MULTICASTENS4_14ComposedLayoutINS4_7SwizzleILi2ELi4ELi3EEENS4_18smem_ptr_flag_bitsILi16EEENSW_INS5_IJNSA_ILi8EEESJ_EEENS5_IJSJ_SD_EEEEEEEvNS4_8identityES14_S1E_vS1F_EENS_8epilogue10collective6detail29Sm90TmaWarpSpecializedAdapterINS1I_15DefaultEpilogueISL_SM_SM_NS1H_6thread17LinearCombinationISL_Li1EffLNS1M_9ScaleType4KindE0ELNS_15FloatRoundStyleE2ESL_EENS1_15EpilogueDefaultEEEEEvvEEEEvNT_6ParamsE)
        /*03c8*/ 	.short	0x0210
        /*03ca*/ 	.short	0x0470


	//----- nvinfo : EIATTR_SW_WAR
	.align		4
.L_43:
        /*03cc*/ 	.byte	0x04, 0x36
        /*03ce*/ 	.short	(.L_45 - .L_44)
.L_44:
        /*03d0*/ 	.word	0x00000008
.L_45:


//--------------------- .nv.callgraph             --------------------------
	.section	.nv.callgraph,"",@"SHT_CUDA_CALLGRAPH"
	.align	4
	.sectionentsize	8
	.align		4
        /*0000*/ 	.word	0x00000000
	.align		4
        /*0004*/ 	.word	0xffffffff
	.align		4
        /*0008*/ 	.word	index@(_ZN7cutlass13device_kernelINS_4gemm6kernel13GemmUniversalIN4cute5tupleIJiiiiEEENS1_10collective13CollectiveMmaINS1_34MainloopSm90TmaGmmaWarpSpecializedILi9ENS5_IJNS4_1CILi2EEENSA_ILi4EEENSA_ILi1EEEEEENS1_35KernelTmaWarpSpecializedCooperativeEEENS5_IJNSA_ILi256EEENSA_ILi128EEENSA_ILi32EEEEEENS_6half_tENS5_IJlSD_lEEESL_SM_NS4_8TiledMMAINS4_8MMA_AtomIJNS4_4SM904GMMA26MMA_64x128x16_F32F16F16_SSILNSQ_5MajorE0ELSS_0ELNSQ_7ScaleInE1ELST_1EEEEEENS4_6LayoutINS5_IJSB_SD_SD_EEENS5_IJSD_NSA_ILi0EEESY_EEEEENS5_IJNS4_10UnderscoreES11_S11_EEEEENS4_23SM90_TMA_LOAD_MULTICASTENS4_14ComposedLayoutINS4_7SwizzleILi2ELi4ELi3EEENS4_18smem_ptr_flag_bitsILi16EEENSW_INS5_IJNSA_ILi8EEESJ_EEENS5_IJSJ_SD_EEEEEEEvNS4_8identityES14_S1E_vS1F_EENS_8epilogue10collective6detail29Sm90TmaWarpSpecializedAdapterINS1I_15DefaultEpilogueISL_SM_SM_NS1H_6thread17LinearCombinationISL_Li1EffLNS1M_9ScaleType4KindE0ELNS_15FloatRoundStyleE2ESL_EENS1_15EpilogueDefaultEEEEEvvEEEEvNT_6ParamsE)
	.align		4
        /*000c*/ 	.word	index@(__assertfail)
	.align		4
        /*0010*/ 	.word	0x00000000
	.align		4
        /*0014*/ 	.word	0xfffffffe
	.align		4
        /*0018*/ 	.word	0x00000000
	.align		4
        /*001c*/ 	.word	0xfffffffd
	.align		4
        /*0020*/ 	.word	0x00000000
	.align		4
        /*0024*/ 	.word	0xfffffffc


//--------------------- .nv.constant4             --------------------------
	.section	.nv.constant4,"a",@progbits
	.align	8
	.align		8
.nv.constant4:
        /*0000*/ 	.dword	__assertfail
	.align		8
        /*0008*/ 	.dword	__unnamed_1
	.align		8
        /*0010*/ 	.dword	_ZN40_INTERNAL_740df641_4_k_cu_a7a1cbee_178234cuda3std3__45__cpo5beginE
	.align		8
        /*0018*/ 	.dword	_ZN40_INTERNAL_740df641_4_k_cu_a7a1cbee_178234cuda3std3__45__cpo3endE
	.align		8
        /*0020*/ 	.dword	_ZN40_INTERNAL_740df641_4_k_cu_a7a1cbee_178234cuda3std3__45__cpo6cbeginE
	.align		8
        /*0028*/ 	.dword	_ZN40_INTERNAL_740df641_4_k_cu_a7a1cbee_178234cuda3std3__45__cpo4cendE
	.align		8
        /*0030*/ 	.dword	_ZN40_INTERNAL_740df641_4_k_cu_a7a1cbee_178234cuda3std3__442_GLOBAL__N__740df641_4_k_cu_a7a1cbee_178236ignoreE
	.align		8
        /*0038*/ 	.dword	_ZN40_INTERNAL_740df641_4_k_cu_a7a1cbee_178234cuda3std3__419piecewise_constructE
	.align		8
        /*0040*/ 	.dword	_ZN40_INTERNAL_740df641_4_k_cu_a7a1cbee_178234cuda3std3__48in_placeE
	.align		8
        /*0048*/ 	.dword	_ZN40_INTERNAL_740df641_4_k_cu_a7a1cbee_178234cuda3std6ranges3__45__cpo4swapE
	.align		8
        /*0050*/ 	.dword	_ZN40_INTERNAL_740df641_4_k_cu_a7a1cbee_178234cuda3std6ranges3__45__cpo9iter_moveE
	.align		8
        /*0058*/ 	.dword	_ZN40_INTERNAL_740df641_4_k_cu_a7a1cbee_178234cute7productE
	.align		8
        /*0060*/ 	.dword	_ZN40_INTERNAL_740df641_4_k_cu_a7a1cbee_178234cute1_E
	.align		8
        /*0068*/ 	.dword	$str$22
	.align		8
        /*0070*/ 	.dword	$str$23


//--------------------- .text._ZN7cutlass13device_kernelINS_4gemm6kernel13GemmUniversalIN4cute5tupleIJiiiiEEENS1_10collective13CollectiveMmaINS1_34MainloopSm90TmaGmmaWarpSpecializedILi9ENS5_IJNS4_1CILi2EEENSA_ILi4EEENSA_ILi1EEEEEENS1_35KernelTmaWarpSpecializedCooperativeEEENS5_IJNSA_ILi256EEENSA_ILi128EEENSA_ILi32EEEEEENS_6half_tENS5_IJlSD_lEEESL_SM_NS4_8TiledMMAINS4_8MMA_AtomIJNS4_4SM904GMMA26MMA_64x128x16_F32F16F16_SSILNSQ_5MajorE0ELSS_0ELNSQ_7ScaleInE1ELST_1EEEEEENS4_6LayoutINS5_IJSB_SD_SD_EEENS5_IJSD_NSA_ILi0EEESY_EEEEENS5_IJNS4_10UnderscoreES11_S11_EEEEENS4_23SM90_TMA_LOAD_MULTICASTENS4_14ComposedLayoutINS4_7SwizzleILi2ELi4ELi3EEENS4_18smem_ptr_flag_bitsILi16EEENSW_INS5_IJNSA_ILi8EEESJ_EEENS5_IJSJ_SD_EEEEEEEvNS4_8identityES14_S1E_vS1F_EENS_8epilogue10collective6detail29Sm90TmaWarpSpecializedAdapterINS1I_15DefaultEpilogueISL_SM_SM_NS1H_6thread17LinearCombinationISL_Li1EffLNS1M_9ScaleType4KindE0ELNS_15FloatRoundStyleE2ESL_EENS1_15EpilogueDefaultEEEEEvvEEEEvNT_6ParamsE --------------------------
	.section	.text._ZN7cutlass13device_kernelINS_4gemm6kernel13GemmUniversalIN4cute5tupleIJiiiiEEENS1_10collective13CollectiveMmaINS1_34MainloopSm90TmaGmmaWarpSpecializedILi9ENS5_IJNS4_1CILi2EEENSA_ILi4EEENSA_ILi1EEEEEENS1_35KernelTmaWarpSpecializedCooperativeEEENS5_IJNSA_ILi256EEENSA_ILi128EEENSA_ILi32EEEEEENS_6half_tENS5_IJlSD_lEEESL_SM_NS4_8TiledMMAINS4_8MMA_AtomIJNS4_4SM904GMMA26MMA_64x128x16_F32F16F16_SSILNSQ_5MajorE0ELSS_0ELNSQ_7ScaleInE1ELST_1EEEEEENS4_6LayoutINS5_IJSB_SD_SD_EEENS5_IJSD_NSA_ILi0EEESY_EEEEENS5_IJNS4_10UnderscoreES11_S11_EEEEENS4_23SM90_TMA_LOAD_MULTICASTENS4_14ComposedLayoutINS4_7SwizzleILi2ELi4ELi3EEENS4_18smem_ptr_flag_bitsILi16EEENSW_INS5_IJNSA_ILi8EEESJ_EEENS5_IJSJ_SD_EEEEEEEvNS4_8identityES14_S1E_vS1F_EENS_8epilogue10collective6detail29Sm90TmaWarpSpecializedAdapterINS1I_15DefaultEpilogueISL_SM_SM_NS1H_6thread17LinearCombinationISL_Li1EffLNS1M_9ScaleType4KindE0ELNS_15FloatRoundStyleE2ESL_EENS1_15EpilogueDefaultEEEEEvvEEEEvNT_6ParamsE,"ax",@progbits
	.align	128
.text._ZN7cutlass13device_kernelINS_4gemm6kernel13GemmUniversalIN4cute5tupleIJiiiiEEENS1_10collective13CollectiveMmaINS1_34MainloopSm90TmaGmmaWarpSpecializedILi9ENS5_IJNS4_1CILi2EEENSA_ILi4EEENSA_ILi1EEEEEENS1_35KernelTmaWarpSpecializedCooperativeEEENS5_IJNSA_ILi256EEENSA_ILi128EEENSA_ILi32EEEEEENS_6half_tENS5_IJlSD_lEEESL_SM_NS4_8TiledMMAINS4_8MMA_AtomIJNS4_4SM904GMMA26MMA_64x128x16_F32F16F16_SSILNSQ_5MajorE0ELSS_0ELNSQ_7ScaleInE1ELST_1EEEEEENS4_6LayoutINS5_IJSB_SD_SD_EEENS5_IJSD_NSA_ILi0EEESY_EEEEENS5_IJNS4_10UnderscoreES11_S11_EEEEENS4_23SM90_TMA_LOAD_MULTICASTENS4_14ComposedLayoutINS4_7SwizzleILi2ELi4ELi3EEENS4_18smem_ptr_flag_bitsILi16EEENSW_INS5_IJNSA_ILi8EEESJ_EEENS5_IJSJ_SD_EEEEEEEvNS4_8identityES14_S1E_vS1F_EENS_8epilogue10collective6detail29Sm90TmaWarpSpecializedAdapterINS1I_15DefaultEpilogueISL_SM_SM_NS1H_6thread17LinearCombinationISL_Li1EffLNS1M_9ScaleType4KindE0ELNS_15FloatRoundStyleE2ESL_EENS1_15EpilogueDefaultEEEEEvvEEEEvNT_6ParamsE:
        .type           _ZN7cutlass13device_kernelINS_4gemm6kernel13GemmUniversalIN4cute5tupleIJiiiiEEENS1_10collective13CollectiveMmaINS1_34MainloopSm90TmaGmmaWarpSpecializedILi9ENS5_IJNS4_1CILi2EEENSA_ILi4EEENSA_ILi1EEEEEENS1_35KernelTmaWarpSpecializedCooperativeEEENS5_IJNSA_ILi256EEENSA_ILi128EEENSA_ILi32EEEEEENS_6half_tENS5_IJlSD_lEEESL_SM_NS4_8TiledMMAINS4_8MMA_AtomIJNS4_4SM904GMMA26MMA_64x128x16_F32F16F16_SSILNSQ_5MajorE0ELSS_0ELNSQ_7ScaleInE1ELST_1EEEEEENS4_6LayoutINS5_IJSB_SD_SD_EEENS5_IJSD_NSA_ILi0EEESY_EEEEENS5_IJNS4_10UnderscoreES11_S11_EEEEENS4_23SM90_TMA_LOAD_MULTICASTENS4_14ComposedLayoutINS4_7SwizzleILi2ELi4ELi3EEENS4_18smem_ptr_flag_bitsILi16EEENSW_INS5_IJNSA_ILi8EEESJ_EEENS5_IJSJ_SD_EEEEEEEvNS4_8identityES14_S1E_vS1F_EENS_8epilogue10collective6detail29Sm90TmaWarpSpecializedAdapterINS1I_15DefaultEpilogueISL_SM_SM_NS1H_6thread17LinearCombinationISL_Li1EffLNS1M_9ScaleType4KindE0ELNS_15FloatRoundStyleE2ESL_EENS1_15EpilogueDefaultEEEEEvvEEEEvNT_6ParamsE,@function
        .size           _ZN7cutlass13device_kernelINS_4gemm6kernel13GemmUniversalIN4cute5tupleIJiiiiEEENS1_10collective13CollectiveMmaINS1_34MainloopSm90TmaGmmaWarpSpecializedILi9ENS5_IJNS4_1CILi2EEENSA_ILi4EEENSA_ILi1EEEEEENS1_35KernelTmaWarpSpecializedCooperativeEEENS5_IJNSA_ILi256EEENSA_ILi128EEENSA_ILi32EEEEEENS_6half_tENS5_IJlSD_lEEESL_SM_NS4_8TiledMMAINS4_8MMA_AtomIJNS4_4SM904GMMA26MMA_64x128x16_F32F16F16_SSILNSQ_5MajorE0ELSS_0ELNSQ_7ScaleInE1ELST_1EEEEEENS4_6LayoutINS5_IJSB_SD_SD_EEENS5_IJSD_NSA_ILi0EEESY_EEEEENS5_IJNS4_10UnderscoreES11_S11_EEEEENS4_23SM90_TMA_LOAD_MULTICASTENS4_14ComposedLayoutINS4_7SwizzleILi2ELi4ELi3EEENS4_18smem_ptr_flag_bitsILi16EEENSW_INS5_IJNSA_ILi8EEESJ_EEENS5_IJSJ_SD_EEEEEEEvNS4_8identityES14_S1E_vS1F_EENS_8epilogue10collective6detail29Sm90TmaWarpSpecializedAdapterINS1I_15DefaultEpilogueISL_SM_SM_NS1H_6thread17LinearCombinationISL_Li1EffLNS1M_9ScaleType4KindE0ELNS_15FloatRoundStyleE2ESL_EENS1_15EpilogueDefaultEEEEEvvEEEEvNT_6ParamsE,(.L_x_336 - _ZN7cutlass13device_kernelINS_4gemm6kernel13GemmUniversalIN4cute5tupleIJiiiiEEENS1_10collective13CollectiveMmaINS1_34MainloopSm90TmaGmmaWarpSpecializedILi9ENS5_IJNS4_1CILi2EEENSA_ILi4EEENSA_ILi1EEEEEENS1_35KernelTmaWarpSpecializedCooperativeEEENS5_IJNSA_ILi256EEENSA_ILi128EEENSA_ILi32EEEEEENS_6half_tENS5_IJlSD_lEEESL_SM_NS4_8TiledMMAINS4_8MMA_AtomIJNS4_4SM904GMMA26MMA_64x128x16_F32F16F16_SSILNSQ_5MajorE0ELSS_0ELNSQ_7ScaleInE1ELST_1EEEEEENS4_6LayoutINS5_IJSB_SD_SD_EEENS5_IJSD_NSA_ILi0EEESY_EEEEENS5_IJNS4_10UnderscoreES11_S11_EEEEENS4_23SM90_TMA_LOAD_MULTICASTENS4_14ComposedLayoutINS4_7SwizzleILi2ELi4ELi3EEENS4_18smem_ptr_flag_bitsILi16EEENSW_INS5_IJNSA_ILi8EEESJ_EEENS5_IJSJ_SD_EEEEEEEvNS4_8identityES14_S1E_vS1F_EENS_8epilogue10collective6detail29Sm90TmaWarpSpecializedAdapterINS1I_15DefaultEpilogueISL_SM_SM_NS1H_6thread17LinearCombinationISL_Li1EffLNS1M_9ScaleType4KindE0ELNS_15FloatRoundStyleE2ESL_EENS1_15EpilogueDefaultEEEEEvvEEEEvNT_6ParamsE)
        .other          _ZN7cutlass13device_kernelINS_4gemm6kernel13GemmUniversalIN4cute5tupleIJiiiiEEENS1_10collective13CollectiveMmaINS1_34MainloopSm90TmaGmmaWarpSpecializedILi9ENS5_IJNS4_1CILi2EEENSA_ILi4EEENSA_ILi1EEEEEENS1_35KernelTmaWarpSpecializedCooperativeEEENS5_IJNSA_ILi256EEENSA_ILi128EEENSA_ILi32EEEEEENS_6half_tENS5_IJlSD_lEEESL_SM_NS4_8TiledMMAINS4_8MMA_AtomIJNS4_4SM904GMMA26MMA_64x128x16_F32F16F16_SSILNSQ_5MajorE0ELSS_0ELNSQ_7ScaleInE1ELST_1EEEEEENS4_6LayoutINS5_IJSB_SD_SD_EEENS5_IJSD_NSA_ILi0EEESY_EEEEENS5_IJNS4_10UnderscoreES11_S11_EEEEENS4_23SM90_TMA_LOAD_MULTICASTENS4_14ComposedLayoutINS4_7SwizzleILi2ELi4ELi3EEENS4_18smem_ptr_flag_bitsILi16EEENSW_INS5_IJNSA_ILi8EEESJ_EEENS5_IJSJ_SD_EEEEEEEvNS4_8identityES14_S1E_vS1F_EENS_8epilogue10collective6detail29Sm90TmaWarpSpecializedAdapterINS1I_15DefaultEpilogueISL_SM_SM_NS1H_6thread17LinearCombinationISL_Li1EffLNS1M_9ScaleType4KindE0ELNS_15FloatRoundStyleE2ESL_EENS1_15EpilogueDefaultEEEEEvvEEEEvNT_6ParamsE,@"STO_CUDA_ENTRY STV_DEFAULT"
_ZN7cutlass13device_kernelINS_4gemm6kernel13GemmUniversalIN4cute5tupleIJiiiiEEENS1_10collective13CollectiveMmaINS1_34MainloopSm90TmaGmmaWarpSpecializedILi9ENS5_IJNS4_1CILi2EEENSA_ILi4EEENSA_ILi1EEEEEENS1_35KernelTmaWarpSpecializedCooperativeEEENS5_IJNSA_ILi256EEENSA_ILi128EEENSA_ILi32EEEEEENS_6half_tENS5_IJlSD_lEEESL_SM_NS4_8TiledMMAINS4_8MMA_AtomIJNS4_4SM904GMMA26MMA_64x128x16_F32F16F16_SSILNSQ_5MajorE0ELSS_0ELNSQ_7ScaleInE1ELST_1EEEEEENS4_6LayoutINS5_IJSB_SD_SD_EEENS5_IJSD_NSA_ILi0EEESY_EEEEENS5_IJNS4_10UnderscoreES11_S11_EEEEENS4_23SM90_TMA_LOAD_MULTICASTENS4_14ComposedLayoutINS4_7SwizzleILi2ELi4ELi3EEENS4_18smem_ptr_flag_bitsILi16EEENSW_INS5_IJNSA_ILi8EEESJ_EEENS5_IJSJ_SD_EEEEEEEvNS4_8identityES14_S1E_vS1F_EENS_8epilogue10collective6detail29Sm90TmaWarpSpecializedAdapterINS1I_15DefaultEpilogueISL_SM_SM_NS1H_6thread17LinearCombinationISL_Li1EffLNS1M_9ScaleType4KindE0ELNS_15FloatRoundStyleE2ESL_EENS1_15EpilogueDefaultEEEEEvvEEEEvNT_6ParamsE:
[----:B------:R-:W0:Y:S01]  /*0000*/  LDC R1, c[0x0][0x28] ;  /* 0x00000a00ff017b82 */ /* 0x000e220000000800 */
[----:B------:R-:W1:Y:S01]  /*0010*/  S2R R18, SR_TID.X ;  /* 0x0000000000127919 */ /* 0x000e620000002100 */
[----:B------:R-:W-:Y:S01]  /*0020*/  ELECT P0, URZ, PT ;  /* 0x00000000003f782f */ /* 0x000fe20003800000 */
[----:B------:R-:W-:Y:S01]  /*0030*/  BSSY B0, `(.L_x_0) ;  /* 0x000000f000007945 */ /* 0x000fe20003800000 */
[--C-:B-1----:R-:W-:Y:S02]  /*0040*/  SHF.R.U32.HI R0, RZ, 0x5, R18.reuse ;  /* 0x00000005ff007819 */ /* 0x102fe40000011612 */
[----:B------:R-:W-:-:S03]  /*0050*/  SHF.R.U32.HI R3, RZ, 0x7, R18 ;  /* 0x00000007ff037819 */ /* 0x000fc60000011612 */
[----:B------:R-:W1:Y:S04]  /*0060*/  SHFL.IDX PT, R2, R0, RZ, 0x1f ;  /* 0x00001fff00027589 */ /* 0x000e6800000e0000 */
[----:B------:R2:W3:Y:S01]  /*0070*/  SHFL.IDX PT, R5, R3, RZ, 0x1f ;  /* 0x00001fff03057589 */ /* 0x0004e200000e0000 */
[----:B-1----:R-:W-:-:S13]  /*0080*/  ISETP.NE.OR P0, PT, R2, RZ, !P0 ;  /* 0x000000ff0200720c */ /* 0x002fda0004705670 */
[----:B0-23--:R-:W-:Y:S05]  /*0090*/  @P0 BRA `(.L_x_1) ;  /* 0x0000000000200947 */ /* 0x00dfea0003800000 */
[----:B------:R-:W-:Y:S02]  /*00a0*/  ULDC.64 UR4, c[0x0][0x198] ;  /* 0x0000660000047ab9 */ /* 0x000fe40000000a00 */
[----:B------:R-:W-:Y:S02]  /*00b0*/  UIADD3 UR6, UP0, UR4, 0xf0, URZ ;  /* 0x000000f004067890 */ /* 0x000fe4000ff1e03f */
[----:B------:R-:W-:Y:S02]  /*00c0*/  UIADD3 UR4, UP1, UR4, 0x1f0, URZ ;  /* 0x000001f004047890 */ /* 0x000fe4000ff3e03f */
[----:B------:R-:W-:Y:S02]  /*00d0*/  UIADD3.X UR7, URZ, UR5, URZ, UP0, !UPT ;  /* 0x000000053f077290 */ /* 0x000fe400087fe43f */
[----:B------:R-:W-:-:S07]  /*00e0*/  UIADD3.X UR5, URZ, UR5, URZ, UP1, !UPT ;  /* 0x000000053f057290 */ /* 0x000fce0008ffe43f */
[----:B------:R0:W-:Y:S02]  /*00f0*/  UTMACCTL.PF [UR6] ;  /* 0x00000000060079b9 */ /* 0x0001e40008040000 */
[----:B------:R0:W-:Y:S02]  /*0100*/  UTMACCTL.PF [UR4] ;  /* 0x00000000040079b9 */ /* 0x0001e40008040000 */
[----:B0-----:R-:W-:Y:S01]  /*0110*/  NOP ;  /* 0x0000000000007918 */ /* 0x001fe20000000000 */
.L_x_1:
[----:B------:R-:W-:Y:S05]  /*0120*/  BSYNC B0 ;  /* 0x0000000000007941 */ /* 0x000fea0003800000 */
.L_x_0:
[----:B------:R-:W0:Y:S02]  /*0130*/  SHFL.IDX PT, R3, R0, RZ, 0x1f ;  /* 0x00001fff00037589 */ /* 0x000e2400000e0000 */
[----:B0-----:R-:W-:-:S13]  /*0140*/  ISETP.NE.AND P0, PT, R3, RZ, PT ;  /* 0x000000ff0300720c */ /* 0x001fda0003f05270 */
[----:B------:R-:W-:Y:S05]  /*0150*/  @P0 BRA `(.L_x_2) ;  /* 0x00000000008c0947 */ /* 0x000fea0003800000 */
[----:B------:R-:W-:Y:S01]  /*0160*/  ELECT P0, URZ, PT ;  /* 0x00000000003f782f */ /* 0x000fe20003800000 */
[----:B------:R-:W-:-:S12]  /*0170*/  BSSY B0, `(.L_x_2) ;  /* 0x0000021000007945 */ /* 0x000fd80003800000 */
[----:B------:R-:W-:Y:S05]  /*0180*/  @!P0 BRA `(.L_x_3) ;  /* 0x00000000007c8947 */ /* 0x000fea0003800000 */
[----:B------:R-:W0:Y:S01]  /*0190*/  S2UR UR8, SR_CgaCtaId ;  /* 0x00000000000879c3 */ /* 0x000e220000008800 */
[----:B------:R-:W-:Y:S01]  /*01a0*/  UMOV UR4, 0x400 ;  /* 0x0000040000047882 */ /* 0x000fe20000000000 */
[----:B------:R-:W-:Y:S01]  /*01b0*/  UMOV UR5, 0x1 ;  /* 0x0000000100057882 */ /* 0x000fe20000000000 */
[----:B------:R-:W-:Y:S02]  /*01c0*/  UMOV UR6, 0xa ;  /* 0x0000000a00067882 */ /* 0x000fe40000000000 */
[----:B------:R-:W-:-:S04]  /*01d0*/  UIADD3 UR6, -UR6, 0x100000, URZ ;  /* 0x0010000006067890 */ /* 0x000fc8000fffe13f */
[----:B------:R-:W-:Y:S02]  /*01e0*/  USHF.L.U32 UR7, UR6, 0xb, URZ ;  /* 0x0000000b06077899 */ /* 0x000fe4000800063f */
[----:B------:R-:W-:Y:S02]  /*01f0*/  USHF.L.U32 UR6, UR6, 0x1, URZ ;  /* 0x0000000106067899 */ /* 0x000fe4000800063f */
[----:B0-----:R-:W-:Y:S02]  /*0200*/  ULEA UR8, UR8, UR4, 0x18 ;  /* 0x0000000408087291 */ /* 0x001fe4000f8ec03f */
[----:B------:R-:W-:-:S04]  /*0210*/  UIADD3 UR4, -UR5, 0x100000, URZ ;  /* 0x0010000005047890 */ /* 0x000fc8000fffe13f */
[----:B------:R-:W-:Y:S02]  /*0220*/  USHF.L.U32 UR5, UR4, 0xb, URZ ;  /* 0x0000000b04057899 */ /* 0x000fe4000800063f */
[----:B------:R-:W-:Y:S01]  /*0230*/  USHF.L.U32 UR4, UR4, 0x1, URZ ;  /* 0x0000000104047899 */ /* 0x000fe2000800063f */
[----:B------:R-:W0:Y:S11]  /*0240*/  FENCE.VIEW.ASYNC.S ;  /* 0x00000000000073c6 */ /* 0x000e360000000000 */
[----:B0-----:R0:W1:Y:S01]  /*0250*/  SYNCS.EXCH.64 URZ, [UR8], UR4 ;  /* 0x00000004083f75b2 */ /* 0x0010620008000100 */
[----:B------:R0:W2:Y:S01]  /*0260*/  SYNCS.EXCH.64 URZ, [UR8+0x48], UR6 ;  /* 0x00004806083f75b2 */ /* 0x0000a20008000100 */
[----:B------:R0:W3:Y:S01]  /*0270*/  SYNCS.EXCH.64 URZ, [UR8+0x8], UR4 ;  /* 0x00000804083f75b2 */ /* 0x0000e20008000100 */
[----:B------:R0:W4:Y:S01]  /*0280*/  SYNCS.EXCH.64 URZ, [UR8+0x50], UR6 ;  /* 0x00005006083f75b2 */ /* 0x0001220008000100 */
[----:B------:R0:W0:Y:S01]  /*0290*/  SYNCS.EXCH.64 URZ, [UR8+0x10], UR4 ;  /* 0x00001004083f75b2 */ /* 0x0000220008000100 */
        /* <DEDUP_REMOVED lines=13> */
[----:B------:R-:W-:Y:S01]  /*0370*/  NOP ;  /* 0x0000000000007918 */ /* 0x000fe20000000000 */
.L_x_3:
[----:B0-----:R-:W-:Y:S05]  /*0380*/  BSYNC B0 ;  /* 0x0000000000007941 */ /* 0x001fea0003800000 */
.L_x_2:
[----:B------:R-:W-:Y:S01]  /*0390*/  SHF.R.S32.HI R7, RZ, 0x1f, R18 ;  /* 0x0000001fff077819 */ /* 0x000fe20000011412 */
[----:B------:R-:W0:Y:S01]  /*03a0*/  SHFL.IDX PT, R0, R0, RZ, 0x1f ;  /* 0x00001fff00007589 */ /* 0x000e2200000e0000 */
[----:B------:R-:W5:Y:S01]  /*03b0*/  S2UR UR8, SR_CTAID.X ;  /* 0x00000000000879c3 */ /* 0x000f620000002500 */
[----:B------:R-:W-:Y:S02]  /*03c0*/  ELECT P0, URZ, PT ;  /* 0x00000000003f782f */ /* 0x000fe40003800000 */
[----:B------:R-:W-:Y:S01]  /*03d0*/  LEA.HI R7, R7, R18, RZ, 0x7 ;  /* 0x0000001207077211 */ /* 0x000fe200078f38ff */
[----:B------:R-:W1:Y:S01]  /*03e0*/  S2R R4, SR_CTAID.Y ;  /* 0x0000000000047919 */ /* 0x000e620000002600 */
[----:B------:R-:W-:Y:S01]  /*03f0*/  SHF.R.S32.HI R8, RZ, 0x1f, R3 ;  /* 0x0000001fff087819 */ /* 0x000fe20000011403 */
[----:B------:R-:W-:Y:S01]  /*0400*/  ULDC UR4, c[0x0][0x150] ;  /* 0x0000540000047ab9 */ /* 0x000fe20000000800 */
[----:B------:R-:W-:Y:S01]  /*0410*/  LOP3.LUT R7, R7, 0xffffff80, RZ, 0xc0, !PT ;  /* 0xffffff8007077812 */ /* 0x000fe200078ec0ff */
[----:B------:R-:W-:Y:S01]  /*0420*/  NOP ;  /* 0x0000000000007918 */ /* 0x000fe20000000000 */
[----:B------:R-:W-:Y:S01]  /*0430*/  LEA.HI R8, R8, R3, RZ, 0x2 ;  /* 0x0000000308087211 */ /* 0x000fe200078f10ff */
[----:B------:R-:W2:Y:S01]  /*0440*/  LDC R10, c[0x0][0x144] ;  /* 0x00005100ff0a7b82 */ /* 0x000ea20000000800 */
[----:B------:R-:W-:Y:S01]  /*0450*/  NOP ;  /* 0x0000000000007918 */ /* 0x000fe20000000000 */
[----:B------:R-:W-:Y:S01]  /*0460*/  IMAD.IADD R6, R18, 0x1, -R7 ;  /* 0x0000000112067824 */ /* 0x000fe200078e0a07 */
[----:B------:R-:W-:Y:S01]  /*0470*/  LOP3.LUT R8, R8, 0x3ffffffc, RZ, 0xc0, !PT ;  /* 0x3ffffffc08087812 */ /* 0x000fe200078ec0ff */
[----:B------:R-:W-:Y:S01]  /*0480*/  IMAD.MOV.U32 R22, RZ, RZ, 0x1 ;  /* 0x00000001ff167424 */ /* 0x000fe200078e00ff */
[----:B------:R-:W-:-:S02]  /*0490*/  ISETP.NE.AND P3, PT, R5, RZ, PT ;  /* 0x000000ff0500720c */ /* 0x000fc40003f65270 */
[----:B------:R-:W-:Y:S01]  /*04a0*/  SHF.R.S32.HI R7, RZ, 0x1f, R6 ;  /* 0x0000001fff077819 */ /* 0x000fe20000011406 */
[----:B------:R-:W-:Y:S01]  /*04b0*/  IMAD.IADD R8, R3, 0x1, -R8 ;  /* 0x0000000103087824 */ /* 0x000fe200078e0a08 */
[----:B------:R-:W3:Y:S02]  /*04c0*/  LDC R13, c[0x0][0x140] ;  /* 0x00005000ff0d7b82 */ /* 0x000ee40000000800 */
[----:B------:R-:W-:Y:S02]  /*04d0*/  LEA.HI R7, R7, R6, RZ, 0x3 ;  /* 0x0000000607077211 */ /* 0x000fe400078f18ff */
[----:B0-----:R-:W-:Y:S02]  /*04e0*/  ISETP.NE.OR P0, PT, R0, RZ, !P0 ;  /* 0x000000ff0000720c */ /* 0x001fe40004705670 */
[--C-:B------:R-:W-:Y:S02]  /*04f0*/  SHF.R.S32.HI R0, RZ, 0x3, R7.reuse ;  /* 0x00000003ff007819 */ /* 0x100fe40000011407 */
[----:B------:R-:W-:-:S02]  /*0500*/  SHF.R.S32.HI R7, RZ, 0x1f, R7 ;  /* 0x0000001fff077819 */ /* 0x000fc40000011407 */
[----:B-----5:R-:W-:Y:S02]  /*0510*/  I2FP.F32.U32 R9, UR8 ;  /* 0x0000000800097c45 */ /* 0x020fe40008201000 */
[----:B------:R-:W-:-:S03]  /*0520*/  LEA.HI R7, R7, R0, RZ, 0x2 ;  /* 0x0000000007077211 */ /* 0x000fc600078f10ff */
[----:B------:R-:W-:Y:S01]  /*0530*/  FMUL R9, R9, UR4 ;  /* 0x0000000409097c20 */ /* 0x000fe20008400000 */
[----:B------:R-:W-:Y:S01]  /*0540*/  LOP3.LUT R7, R7, 0xfffffffc, RZ, 0xc0, !PT ;  /* 0xfffffffc07077812 */ /* 0x000fe200078ec0ff */
[----:B------:R-:W-:Y:S01]  /*0550*/  VOTEU.ALL UP0, P0 ;  /* 0x00000000003f7886 */ /* 0x000fe20000000000 */
[----:B-1----:R-:W-:Y:S01]  /*0560*/  I2FP.F32.U32 R3, R4 ;  /* 0x0000000400037245 */ /* 0x002fe20000201000 */
[----:B------:R-:W-:Y:S01]  /*0570*/  ULDC UR4, c[0x0][0x154] ;  /* 0x0000550000047ab9 */ /* 0x000fe20000000800 */
[----:B------:R-:W-:Y:S01]  /*0580*/  VOTEU.ALL UP1, P0 ;  /* 0x00000000003f7886 */ /* 0x000fe20000020000 */
[----:B------:R-:W0:Y:S01]  /*0590*/  F2I.U32.TRUNC.NTZ R9, R9 ;  /* 0x0000000900097305 */ /* 0x000e22000020f000 */
[----:B------:R-:W-:Y:S01]  /*05a0*/  IMAD.IADD R7, R0, 0x1, -R7 ;  /* 0x0000000100077824 */ /* 0x000fe200078e0a07 */
[----:B------:R-:W1:Y:S01]  /*05b0*/  @!UP0 S2UR UR7, SR_CgaCtaId ;  /* 0x00000000000789c3 */ /* 0x000e620000008800 */
[----:B------:R-:W-:Y:S01]  /*05c0*/  FMUL R12, R3, UR4 ;  /* 0x00000004030c7c20 */ /* 0x000fe20008400000 */
[----:B------:R-:W-:Y:S01]  /*05d0*/  UMOV UR4, 0x20 ;  /* 0x0000002000047882 */ /* 0x000fe20000000000 */
[----:B------:R-:W-:Y:S01]  /*05e0*/  IMAD R8, R8, 0x4, R7 ;  /* 0x0000000408087824 */ /* 0x000fe200078e0207 */
[----:B------:R-:W-:Y:S01]  /*05f0*/  @!UP0 UMOV UR6, 0x400 ;  /* 0x0000040000068882 */ /* 0x000fe20000000000 */
[----:B------:R-:W-:-:S04]  /*0600*/  @!UP0 UIADD3 UR4, -UR4, 0x100000, URZ ;  /* 0x0010000004048890 */ /* 0x000fc8000fffe13f */
[----:B------:R-:W-:Y:S02]  /*0610*/  @!UP0 USHF.L.U32 UR5, UR4, 0xb, URZ ;  /* 0x0000000b04058899 */ /* 0x000fe4000800063f */
[----:B------:R-:W-:Y:S01]  /*0620*/  @!UP0 USHF.L.U32 UR4, UR4, 0x1, URZ ;  /* 0x0000000104048899 */ /* 0x000fe2000800063f */
[----:B---3--:R-:W-:Y:S01]  /*0630*/  ISETP.EQ.U32.AND P2, PT, R13, 0x1, PT ;  /* 0x000000010d00780c */ /* 0x008fe20003f42070 */
[----:B------:R-:W3:Y:S01]  /*0640*/  F2I.U32.TRUNC.NTZ R12, R12 ;  /* 0x0000000c000c7305 */ /* 0x000ee2000020f000 */
[----:B------:R-:W-:Y:S01]  /*0650*/  LEA.HI R0, R8, R8, RZ, 0x1 ;  /* 0x0000000808007211 */ /* 0x000fe200078f08ff */
[----:B------:R-:W5:Y:S03]  /*0660*/  LDC R7, c[0x0][0x148] ;  /* 0x00005200ff077b82 */ /* 0x000f660000000800 */
[----:B------:R-:W-:Y:S01]  /*0670*/  LOP3.LUT R11, R0, 0xfffffffe, RZ, 0xc0, !PT ;  /* 0xfffffffe000b7812 */ /* 0x000fe200078ec0ff */
[----:B0-----:R-:W-:Y:S01]  /*0680*/  IMAD.MOV R15, RZ, RZ, -R9 ;  /* 0x000000ffff0f7224 */ /* 0x001fe200078e0a09 */
[----:B------:R-:W-:-:S03]  /*0690*/  SHF.R.S32.HI R9, RZ, 0x1f, R2 ;  /* 0x0000001fff097819 */ /* 0x000fc60000011402 */
[----:B--2---:R-:W-:Y:S01]  /*06a0*/  IMAD R3, R10, R15, UR8 ;  /* 0x000000080a037e24 */ /* 0x004fe2000f8e020f */
[----:B------:R-:W-:Y:S01]  /*06b0*/  LEA.HI R9, R9, R2, RZ, 0x2 ;  /* 0x0000000209097211 */ /* 0x000fe200078f10ff */
[C---:B------:R-:W-:Y:S02]  /*06c0*/  IMAD.IADD R0, R8.reuse, 0x1, -R11 ;  /* 0x0000000108007824 */ /* 0x040fe400078e0a0b */
[----:B------:R-:W-:Y:S01]  /*06d0*/  IMAD.SHL.U32 R11, R8, 0x4, RZ ;  /* 0x00000004080b7824 */ /* 0x000fe200078e00ff */
[----:B------:R-:W-:Y:S01]  /*06e0*/  LOP3.LUT R9, R9, 0xfffffffc, RZ, 0xc0, !PT ;  /* 0xfffffffc09097812 */ /* 0x000fe200078ec0ff */
[----:B---3--:R-:W-:Y:S01]  /*06f0*/  IMAD.MOV R21, RZ, RZ, -R12 ;  /* 0x000000ffff157224 */ /* 0x008fe200078e0a0c */
[----:B------:R-:W-:Y:S01]  /*0700*/  ISETP.NE.AND P4, PT, R0, R3, PT ;  /* 0x000000030000720c */ /* 0x000fe20003f85270 */
[----:B-1----:R-:W-:Y:S01]  /*0710*/  @!UP0 ULEA UR6, UR7, UR6, 0x18 ;  /* 0x0000000607068291 */ /* 0x002fe2000f8ec03f */
[----:B------:R-:W-:Y:S01]  /*0720*/  LOP3.LUT R152, R8, 0xc, R11, 0x78, !PT ;  /* 0x0000000c08987812 */ /* 0x000fe200078e780b */
[----:B------:R-:W-:Y:S01]  /*0730*/  IMAD.IADD R0, R2, 0x1, -R9 ;  /* 0x0000000102007824 */ /* 0x000fe200078e0a09 */
[----:B------:R-:W-:Y:S01]  /*0740*/  VOTEU.ALL UP0, P0 ;  /* 0x00000000003f7886 */ /* 0x000fe20000000000 */
[----:B------:R-:W-:Y:S01]  /*0750*/  LOP3.LUT P0, RZ, R6, 0x7, RZ, 0xc0, !PT ;  /* 0x0000000706ff7812 */ /* 0x000fe2000780c0ff */
[----:B------:R-:W-:-:S02]  /*0760*/  VIADD R6, R5, 0xffffffff ;  /* 0xffffffff05067836 */ /* 0x000fc40000000000 */
[----:B------:R-:W-:Y:S01]  /*0770*/  ISETP.NE.AND P1, PT, R0, 0x3, PT ;  /* 0x000000030000780c */ /* 0x000fe20003f25270 */
[----:B-----5:R-:W-:Y:S01]  /*0780*/  IMAD R9, R7, R21, R4 ;  /* 0x0000001507097224 */ /* 0x020fe200078e0204 */
[----:B------:R-:W-:Y:S02]  /*0790*/  ISETP.LT.U32.AND P0, PT, R152, 0x8, !P0 ;  /* 0x000000089800780c */ /* 0x000fe40004701070 */
[----:B------:R-:W-:Y:S01]  /*07a0*/  ISETP.EQ.OR P1, PT, R0, RZ, !P1 ;  /* 0x000000ff0000720c */ /* 0x000fe20004f22670 */
[----:B------:R-:W0:Y:S02]  /*07b0*/  FENCE.VIEW.ASYNC.S ;  /* 0x00000000000073c6 */ /* 0x000e240000000000 */
[----:B0-----:R0:W1:Y:S01]  /*07c0*/  @!UP0 SYNCS.EXCH.64 URZ, [UR6+0xa0], UR4 ;  /* 0x0000a004063f85b2 */ /* 0x0010620008000100 */
[----:B------:R-:W-:Y:S02]  /*07d0*/  @P4 LEA.HI R2, R152, R152, RZ, 0x1 ;  /* 0x0000009898024211 */ /* 0x000fe400078f08ff */
[----:B------:R-:W-:-:S02]  /*07e0*/  ISETP.EQ.AND P1, PT, R5, RZ, P1 ;  /* 0x000000ff0500720c */ /* 0x000fc40000f22270 */
[----:B------:R-:W-:Y:S02]  /*07f0*/  @P4 SHF.R.S32.HI R2, RZ, 0x1, R2 ;  /* 0x00000001ff024819 */ /* 0x000fe40000011402 */
[----:B------:R-:W-:Y:S02]  /*0800*/  ISETP.GE.U32.AND P6, PT, R6, 0x2, PT ;  /* 0x000000020600780c */ /* 0x000fe40003fc6070 */
[----:B------:R-:W-:Y:S02]  /*0810*/  @P4 ISETP.NE.AND P5, PT, R2, R9, PT ;  /* 0x000000090200420c */ /* 0x000fe40003fa5270 */
[----:B------:R-:W-:Y:S02]  /*0820*/  SEL R9, RZ, 0x1, !P0 ;  /* 0x00000001ff097807 */ /* 0x000fe40004000000 */
[----:B------:R-:W-:Y:S02]  /*0830*/  @P4 SEL R22, RZ, 0x1, P5 ;  /* 0x00000001ff164807 */ /* 0x000fe40002800000 */
[----:B------:R-:W-:Y:S01]  /*0840*/  SEL R19, RZ, 0x1, !P1 ;  /* 0x00000001ff137807 */ /* 0x000fe20004800000 */
[----:B------:R0:W2:Y:S01]  /*0850*/  @!UP1 SYNCS.EXCH.64 URZ, [UR6+0xa8], UR4 ;  /* 0x0000a804063f95b2 */ /* 0x0000a20008000100 */
[----:B------:R-:W-:Y:S01]  /*0860*/  LOP3.LUT R22, R22, R9, RZ, 0xc0, !PT ;  /* 0x0000000916167212 */ /* 0x000fe200078ec0ff */
[----:B------:R-:W-:Y:S01]  /*0870*/  NOP ;  /* 0x0000000000007918 */ /* 0x000fe20000000000 */
[----:B------:R-:W-:Y:S01]  /*0880*/  SEL R19, R19, 0x2, P6 ;  /* 0x0000000213137807 */ /* 0x000fe20003000000 */
[----:B------:R-:W-:Y:S06]  /*0890*/  @!P2 BRA `(.L_x_4) ;  /* 0x000000000008a947 */ /* 0x000fec0003800000 */
[----:B-12-4-:R-:W-:Y:S01]  /*08a0*/  UCGABAR_ARV ;  /* 0x00000000000079c7 */ /* 0x016fe20008000000 */
[----:B------:R-:W-:Y:S05]  /*08b0*/  BRA `(.L_x_5) ;  /* 0x0000000000047947 */ /* 0x000fea0003800000 */
.L_x_4:
[----:B-12-4-:R-:W-:Y:S01]  /*08c0*/  NOP ;  /* 0x0000000000007918 */ /* 0x016fe20000000000 */
.L_x_5:
[----:B------:R-:W1:Y:S01]  /*08d0*/  LDC R2, c[0x0][0x65c] ;  /* 0x00019700ff027b82 */ /* 0x000e620000000800 */
[----:B------:R-:W-:Y:S01]  /*08e0*/  MOV R8, UR8 ;  /* 0x0000000800087c02 */ /* 0x000fe20008000f00 */
[----:B------:R-:W-:Y:S01]  /*08f0*/  IMAD.MOV.U32 R9, RZ, RZ, RZ ;  /* 0x000000ffff097224 */ /* 0x000fe200078e00ff */
[----:B-1----:R-:W-:-:S04]  /*0900*/  ISETP.NE.AND P1, PT, R2, 0x1, PT ;  /* 0x000000010200780c */ /* 0x002fc80003f25270 */
[----:B------:R-:W-:-:S09]  /*0910*/  P2R R5, PR, RZ, 0x2 ;  /* 0x00000002ff057803 */ /* 0x000fd20000000000 */
[----:B------:R-:W1:Y:S01]  /*0920*/  @P1 LDC R17, c[0x0][0x10] ;  /* 0x00000400ff111b82 */ /* 0x000e620000000800 */
[----:B------:R-:W-:Y:S02]  /*0930*/  @P1 IMAD.MOV.U32 R5, RZ, RZ, RZ ;  /* 0x000000ffff051224 */ /* 0x000fe400078e00ff */
[----:B------:R-:W-:-:S05]  /*0940*/  @P1 IMAD.MOV.U32 R13, RZ, RZ, RZ ;  /* 0x000000ffff0d1224 */ /* 0x000fca00078e00ff */
[----:B------:R-:W2:Y:S01]  /*0950*/  @!P1 LDC R11, c[0x0][0xc] ;  /* 0x00000300ff0b9b82 */ /* 0x000ea20000000800 */
[----:B-1----:R-:W-:-:S04]  /*0960*/  @P1 IMAD.WIDE.U32 R16, R17, UR8, R4 ;  /* 0x0000000811101c25 */ /* 0x002fc8000f8e0004 */
[----:B------:R-:W-:Y:S02]  /*0970*/  @P1 IMAD.IADD R17, R17, 0x1, R13 ;  /* 0x0000000111111824 */ /* 0x000fe400078e020d */
[----:B--2---:R-:W-:-:S04]  /*0980*/  @!P1 IMAD.WIDE.U32 R8, R4, R11, R8 ;  /* 0x0000000b04089225 */ /* 0x004fc800078e0008 */
[----:B------:R-:W-:Y:S02]  /*0990*/  @!P1 IMAD.MOV.U32 R16, RZ, RZ, R8 ;  /* 0x000000ffff109224 */ /* 0x000fe400078e0008 */
[----:B------:R-:W-:Y:S01]  /*09a0*/  @!P1 IMAD.MOV.U32 R17, RZ, RZ, R9 ;  /* 0x000000ffff119224 */ /* 0x000fe200078e0009 */
[----:B------:R-:W-:Y:S06]  /*09b0*/  @!P2 BRA `(.L_x_6) ;  /* 0x00000000000ca947 */ /* 0x000fec0003800000 */
[----:B------:R-:W-:Y:S01]  /*09c0*/  UCGABAR_WAIT ;  /* 0x0000000000007dc7 */ /* 0x000fe20008000000 */
[----:B------:R-:W-:Y:S01]  /*09d0*/  CCTL.IVALL ;  /* 0x00000000ff00798f */ /* 0x000fe20002000000 */
[----:B------:R-:W-:Y:S05]  /*09e0*/  BRA `(.L_x_7) ;  /* 0x0000000000047947 */ /* 0x000fea0003800000 */
.L_x_6:
[----:B------:R-:W-:Y:S06]  /*09f0*/  BAR.SYNC.DEFER_BLOCKING 0x0 ;  /* 0x0000000000007b1d */ /* 0x000fec0000010000 */
.L_x_7:
[----:B------:R-:W-:Y:S05]  /*0a00*/  @!P3 BRA `(.L_x_8) ;  /* 0x000000a000c4b947 */ /* 0x000fea0003800000 */
[----:B------:R-:W-:-:S13]  /*0a10*/  ISETP.GT.U32.AND P0, PT, R6, 0x1, PT ;  /* 0x000000010600780c */ /* 0x000fda0003f04070 */
[----:B0-----:R-:W-:Y:S05]  /*0a20*/  @P0 EXIT ;  /* 0x000000000000094d */ /* 0x001fea0003800000 */
[----:B------:R-:W-:Y:S01]  /*0a30*/  ULDC.64 UR4, c[0x0][0x650] ;  /* 0x0001940000047ab9 */ /* 0x000fe20000000a00 */
[----:B------:R-:W-:Y:S01]  /*0a40*/  PRMT R0, RZ, 0x7610, R0 ;  /* 0x00007610ff007816 */ /* 0x000fe20000000000 */
[----:B------:R-:W-:Y:S01]  /*0a50*/  IMAD.MOV.U32 R153, RZ, RZ, -0x1 ;  /* 0xffffffffff997424 */ /* 0x000fe200078e00ff */
[----:B------:R-:W-:Y:S01]  /*0a60*/  ISETP.GE.U32.AND P0, PT, R16, UR4, PT ;  /* 0x0000000410007c0c */ /* 0x000fe2000bf06070 */
[----:B------:R-:W-:Y:S02]  /*0a70*/  IMAD.MOV.U32 R154, RZ, RZ, -0x1 ;  /* 0xffffffffff9a7424 */ /* 0x000fe400078e00ff */
[----:B------:R-:W-:Y:S01]  /*0a80*/  IMAD.MOV.U32 R23, RZ, RZ, -0x1 ;  /* 0xffffffffff177424 */ /* 0x000fe200078e00ff */
[----:B------:R-:W-:-:S13]  /*0a90*/  ISETP.GE.U32.AND.EX P0, PT, R17, UR5, PT, P0 ;  /* 0x0000000511007c0c */ /* 0x000fda000bf06100 */
[----:B------:R-:W-:Y:S05]  /*0aa0*/  @P0 BRA `(.L_x_9) ;  /* 0x00000004002c0947 */ /* 0x000fea0003800000 */
[----:B------:R-:W0:Y:S01]  /*0ab0*/  LDC.64 R24, c[0x0][0x628] ;  /* 0x00018a00ff187b82 */ /* 0x000e220000000a00 */
[----:B------:R-:W-:Y:S01]  /*0ac0*/  IMAD.MOV.U32 R8, RZ, RZ, R16 ;  /* 0x000000ffff087224 */ /* 0x000fe200078e0010 */
[----:B------:R-:W-:-:S06]  /*0ad0*/  MOV R9, R17 ;  /* 0x0000001100097202 */ /* 0x000fcc0000000f00 */
[----:B------:R-:W1:Y:S08]  /*0ae0*/  LDC R0, c[0x0][0x630] ;  /* 0x00018c00ff007b82 */ /* 0x000e700000000800 */
[----:B------:R-:W2:Y:S01]  /*0af0*/  LDC.64 R26, c[0x0][0x620] ;  /* 0x00018800ff1a7b82 */ /* 0x000ea20000000a00 */
[----:B0-----:R-:W-:-:S04]  /*0b00*/  ISETP.NE.U32.AND P0, PT, R24, RZ, PT ;  /* 0x000000ff1800720c */ /* 0x001fc80003f05070 */
[----:B------:R-:W-:-:S13]  /*0b10*/  ISETP.NE.AND.EX P0, PT, R25, RZ, PT, P0 ;  /* 0x000000ff1900720c */ /* 0x000fda0003f05300 */
[----:B-12---:R-:W-:Y:S05]  /*0b20*/  @!P0 BRA `(.L_x_10) ;  /* 0x0000000000288947 */ /* 0x006fea0003800000 */
[----:B------:R-:W0:Y:S02]  /*0b30*/  LDC R13, c[0x0][0x634] ;  /* 0x00018d00ff0d7b82 */ /* 0x000e240000000800 */
[----:B0-----:R-:W-:-:S05]  /*0b40*/  IADD3 R13, P0, R16, R13, RZ ;  /* 0x0000000d100d7210 */ /* 0x001fca0007f1e0ff */
[----:B------:R-:W-:-:S04]  /*0b50*/  IMAD.X R15, RZ, RZ, R17, P0 ;  /* 0x000000ffff0f7224 */ /* 0x000fc800000e0611 */
[----:B------:R-:W-:-:S04]  /*0b60*/  IMAD.WIDE.U32 R8, R15, R24, RZ ;  /* 0x000000180f087225 */ /* 0x000fc800078e00ff */
[----:B------:R-:W-:-:S04]  /*0b70*/  IMAD.WIDE.U32 R10, P0, R13, R25, R8 ;  /* 0x000000190d0a7225 */ /* 0x000fc80007800008 */
[----:B------:R-:W-:-:S04]  /*0b80*/  IMAD.WIDE.U32 R8, R13, R24, RZ ;  /* 0x000000180d087225 */ /* 0x000fc800078e00ff */
[----:B------:R-:W-:Y:S01]  /*0b90*/  IMAD.X R13, RZ, RZ, RZ, P0 ;  /* 0x000000ffff0d7224 */ /* 0x000fe200000e06ff */
[----:B------:R-:W-:Y:S01]  /*0ba0*/  IADD3 RZ, P0, R9, R10, RZ ;  /* 0x0000000a09ff7210 */ /* 0x000fe20007f1e0ff */
[----:B------:R-:W-:-:S04]  /*0bb0*/  IMAD.MOV.U32 R12, RZ, RZ, R11 ;  /* 0x000000ffff0c7224 */ /* 0x000fc800078e000b */
[----:B------:R-:W-:-:S08]  /*0bc0*/  IMAD.WIDE.U32.X R8, R15, R25, R12, P0 ;  /* 0x000000190f087225 */ /* 0x000fd000000e040c */
.L_x_10:
[----:B------:R-:W0:Y:S01]  /*0bd0*/  LDC.64 R24, c[0x0][0x640] ;  /* 0x00019000ff187b82 */ /* 0x000e220000000a00 */
[-CC-:B------:R-:W-:Y:S01]  /*0be0*/  SHF.R.U64 R28, R8, R0.reuse, R9.reuse ;  /* 0x00000000081c7219 */ /* 0x180fe20000001209 */
[----:B------:R-:W-:Y:S01]  /*0bf0*/  IMAD R30, R7, R21, R4 ;  /* 0x00000015071e7224 */ /* 0x000fe200078e0204 */
[----:B------:R-:W-:Y:S01]  /*0c00*/  SHF.R.U32.HI R0, RZ, R0, R9 ;  /* 0x00000000ff007219 */ /* 0x000fe20000011609 */
[----:B------:R-:W-:Y:S01]  /*0c10*/  IMAD.MOV.U32 R21, RZ, RZ, 0x1 ;  /* 0x00000001ff157424 */ /* 0x000fe200078e00ff */
[----:B------:R-:W-:-:S03]  /*0c20*/  IADD3 R5, P0, RZ, -R28, RZ ;  /* 0x8000001cff057210 */ /* 0x000fc60007f1e0ff */
[----:B------:R-:W1:Y:S02]  /*0c30*/  LDC R6, c[0x0][0x618] ;  /* 0x00018600ff067b82 */ /* 0x000e640000000800 */
[----:B------:R-:W-:-:S04]  /*0c40*/  IMAD.X R9, RZ, RZ, ~R0, P0 ;  /* 0x000000ffff097224 */ /* 0x000fc800000e0e00 */
[-C--:B------:R-:W-:Y:S02]  /*0c50*/  IMAD R0, R9, R26.reuse, RZ ;  /* 0x0000001a09007224 */ /* 0x080fe400078e02ff */
[----:B------:R-:W2:Y:S01]  /*0c60*/  LDC R11, c[0x0][0x608] ;  /* 0x00018200ff0b7b82 */ /* 0x000ea20000000800 */
[----:B------:R-:W-:-:S04]  /*0c70*/  IMAD.WIDE.U32 R8, R5, R26, R16 ;  /* 0x0000001a05087225 */ /* 0x000fc800078e0010 */
[----:B------:R-:W-:-:S03]  /*0c80*/  IMAD R5, R5, R27, R0 ;  /* 0x0000001b05057224 */ /* 0x000fc600078e0200 */
[----:B------:R-:W3:Y:S01]  /*0c90*/  LDC R12, c[0x0][0x658] ;  /* 0x00019600ff0c7b82 */ /* 0x000ee20000000800 */
[----:B0-----:R-:W-:Y:S01]  /*0ca0*/  ISETP.NE.U32.AND P0, PT, R24, RZ, PT ;  /* 0x000000ff1800720c */ /* 0x001fe20003f05070 */
[----:B------:R-:W-:Y:S02]  /*0cb0*/  IMAD.IADD R5, R9, 0x1, R5 ;  /* 0x0000000109057824 */ /* 0x000fe400078e0205 */
[----:B------:R-:W-:Y:S01]  /*0cc0*/  IMAD.MOV.U32 R9, RZ, RZ, -0x1 ;  /* 0xffffffffff097424 */ /* 0x000fe200078e00ff */
[----:B------:R-:W-:-:S03]  /*0cd0*/  ISETP.NE.AND.EX P0, PT, R25, RZ, PT, P0 ;  /* 0x000000ff1900720c */ /* 0x000fc60003f05300 */
[----:B------:R-:W0:Y:S01]  /*0ce0*/  LDC R15, c[0x0][0x600] ;  /* 0x00018000ff0f7b82 */ /* 0x000e220000000800 */
[-CC-:B-1----:R-:W-:Y:S02]  /*0cf0*/  SHF.R.U64 R13, R8, R6.reuse, R5.reuse ;  /* 0x00000006080d7219 */ /* 0x182fe40000001205 */
[----:B------:R-:W-:-:S05]  /*0d00*/  SHF.R.U32.HI R0, RZ, R6, R5 ;  /* 0x00000006ff007219 */ /* 0x000fca0000011605 */
[----:B------:R-:W1:Y:S01]  /*0d10*/  LDC R14, c[0x0][0x648] ;  /* 0x00019200ff0e7b82 */ /* 0x000e620000000800 */
[-CC-:B--2---:R-:W-:Y:S02]  /*0d20*/  SHF.R.U64 R27, R13, R11.reuse, R0.reuse ;  /* 0x0000000b0d1b7219 */ /* 0x184fe40000001200 */
[----:B------:R-:W-:-:S05]  /*0d30*/  SHF.R.U32.HI R5, RZ, R11, R0 ;  /* 0x0000000bff057219 */ /* 0x000fca0000011600 */
[----:B------:R-:W2:Y:S01]  /*0d40*/  LDC R20, c[0x0][0x638] ;  /* 0x00018e00ff147b82 */ /* 0x000ea20000000800 */
[-CC-:B---3--:R-:W-:Y:S02]  /*0d50*/  SHF.R.U64 R26, R27, R12.reuse, R5.reuse ;  /* 0x0000000c1b1a7219 */ /* 0x188fe40000001205 */
[-C--:B------:R-:W-:Y:S02]  /*0d60*/  SHF.L.U32 R0, R9, R12.reuse, RZ ;  /* 0x0000000c09007219 */ /* 0x080fe400000006ff */
[----:B------:R-:W-:Y:S01]  /*0d70*/  SHF.R.U32.HI R5, RZ, R12, R5 ;  /* 0x0000000cff057219 */ /* 0x000fe20000011605 */
[----:B------:R-:W-:Y:S01]  /*0d80*/  IMAD.MOV.U32 R4, RZ, RZ, R26 ;  /* 0x000000ffff047224 */ /* 0x000fe200078e001a */
[----:B------:R-:W-:Y:S01]  /*0d90*/  LOP3.LUT R10, RZ, R0, RZ, 0x33, !PT ;  /* 0x00000000ff0a7212 */ /* 0x000fe200078e33ff */
[----:B------:R-:W3:Y:S01]  /*0da0*/  LDC R23, c[0x0][0x610] ;  /* 0x00018400ff177b82 */ /* 0x000ee20000000800 */
[----:B------:R-:W-:Y:S05]  /*0db0*/  @!P0 BRA `(.L_x_11) ;  /* 0x0000000000288947 */ /* 0x000fea0003800000 */
[----:B------:R-:W4:Y:S02]  /*0dc0*/  LDC R9, c[0x0][0x64c] ;  /* 0x00019300ff097b82 */ /* 0x000f240000000800 */
[----:B----4-:R-:W-:-:S05]  /*0dd0*/  IADD3 R9, P0, R26, R9, RZ ;  /* 0x000000091a097210 */ /* 0x010fca0007f1e0ff */
[----:B------:R-:W-:-:S04]  /*0de0*/  IMAD.X R11, RZ, RZ, R5, P0 ;  /* 0x000000ffff0b7224 */ /* 0x000fc800000e0605 */
[----:B------:R-:W-:-:S04]  /*0df0*/  IMAD.WIDE.U32 R4, R11, R24, RZ ;  /* 0x000000180b047225 */ /* 0x000fc800078e00ff */
[----:B------:R-:W-:-:S04]  /*0e00*/  IMAD.WIDE.U32 R6, P0, R9, R25, R4 ;  /* 0x0000001909067225 */ /* 0x000fc80007800004 */
[----:B------:R-:W-:Y:S01]  /*0e10*/  IMAD.WIDE.U32 R4, R9, R24, RZ ;  /* 0x0000001809047225 */ /* 0x000fe200078e00ff */
[----:B------:R-:W-:-:S03]  /*0e20*/  MOV R8, R7 ;  /* 0x0000000700087202 */ /* 0x000fc60000000f00 */
[----:B------:R-:W-:Y:S01]  /*0e30*/  IMAD.X R9, RZ, RZ, RZ, P0 ;  /* 0x000000ffff097224 */ /* 0x000fe200000e06ff */
[----:B------:R-:W-:-:S05]  /*0e40*/  IADD3 RZ, P0, R5, R6, RZ ;  /* 0x0000000605ff7210 */ /* 0x000fca0007f1e0ff */
[----:B------:R-:W-:-:S08]  /*0e50*/  IMAD.WIDE.U32.X R4, R11, R25, R8, P0 ;  /* 0x000000190b047225 */ /* 0x000fd000000e0408 */
.L_x_11:
[----:B-1----:R-:W-:Y:S01]  /*0e60*/  SHF.R.U64 R4, R4, R14, R5 ;  /* 0x0000000e04047219 */ /* 0x002fe20000001205 */
[----:B0-----:R-:W-:Y:S01]  /*0e70*/  VIADD R6, R15, 0xffffffff ;  /* 0xffffffff0f067836 */ /* 0x001fe20000000000 */
[----:B------:R-:W-:Y:S02]  /*0e80*/  SHF.L.U32 R0, R21, R12, RZ ;  /* 0x0000000c15007219 */ /* 0x000fe400000006ff */
[----:B------:R-:W-:Y:S01]  /*0e90*/  LOP3.LUT R5, R27, R10, RZ, 0xc0, !PT ;  /* 0x0000000a1b057212 */ /* 0x000fe200078ec0ff */
[----:B------:R-:W-:Y:S01]  /*0ea0*/  IMAD.MOV R7, RZ, RZ, -R4 ;  /* 0x000000ffff077224 */ /* 0x000fe200078e0a04 */
[----:B------:R-:W-:Y:S02]  /*0eb0*/  SEL R3, R3, R30, !P1 ;  /* 0x0000001e03037207 */ /* 0x000fe40004800000 */
[----:B------:R-:W-:Y:S01]  /*0ec0*/  LOP3.LUT R6, R13, R6, RZ, 0xc0, !PT ;  /* 0x000000060d067212 */ /* 0x000fe200078ec0ff */
[----:B------:R-:W-:Y:S02]  /*0ed0*/  IMAD R4, R0, R4, R5 ;  /* 0x0000000400047224 */ /* 0x000fe400078e0205 */
[----:B--2---:R-:W-:-:S02]  /*0ee0*/  IMAD R0, R7, R20, R26 ;  /* 0x0000001407007224 */ /* 0x004fc400078e021a */
[----:B---3--:R-:W-:Y:S02]  /*0ef0*/  IMAD R3, R4, R23, R3 ;  /* 0x0000001704037224 */ /* 0x008fe400078e0203 */
[----:B------:R-:W-:Y:S02]  /*0f00*/  IMAD.MOV.U32 R5, RZ, RZ, 0x1 ;  /* 0x00000001ff057424 */ /* 0x000fe400078e00ff */
[----:B------:R-:W-:Y:S02]  /*0f10*/  IMAD R4, R0, R15, R6 ;  /* 0x0000000f00047224 */ /* 0x000fe400078e0206 */
[----:B------:R-:W-:Y:S01]  /*0f20*/  IMAD.MOV.U32 R23, RZ, RZ, R28 ;  /* 0x000000ffff177224 */ /* 0x000fe200078e001c */
[----:B------:R-:W-:Y:S02]  /*0f30*/  PRMT R0, R5, 0x7610, R0 ;  /* 0x0000761005007816 */ /* 0x000fe40000000000 */
[----:B------:R-:W-:Y:S02]  /*0f40*/  SEL R154, R4, R3, !P1 ;  /* 0x00000003049a7207 */ /* 0x000fe40004800000 */
[----:B------:R-:W-:-:S07]  /*0f50*/  SEL R153, R3, R4, !P1 ;  /* 0x0000000403997207 */ /* 0x000fce0004800000 */
.L_x_9:
[----:B------:R-:W-:-:S08]  /*0f60*/  NOP ;  /* 0x0000000000007918 */ /* 0x000fd00000000000 */
[----:B------:R-:W0:Y:S02]  /*0f70*/  USETMAXREG.TRY_ALLOC.CTAPOOL UP0, 0xe8 ;  /* 0x000000e8000079c8 */ /* 0x000e240008000600 */
[----:B0-----:R-:W-:-:S13]  /*0f80*/  PLOP3.LUT P0, PT, PT, PT, UP0, 0x80, 0x0 ;  /* 0x000000000000781c */ /* 0x001fda0003f0f008 */
[----:B------:R-:W-:Y:S05]  /*0f90*/  @!P0 BRA `(.L_x_9) ;  /* 0xfffffffc00f08947 */ /* 0x000fea000383ffff */
[----:B------:R-:W-:Y:S01]  /*0fa0*/  ULDC.64 UR4, c[0x0][0x598] ;  /* 0x0001660000047ab9 */ /* 0x000fe20000000a00 */
[----:B------:R-:W-:Y:S01]  /*0fb0*/  ULDC.64 UR36, c[0x0][0x208] ;  /* 0x0000820000247ab9 */ /* 0x000fe20000000a00 */
[----:B------:R-:W-:-:S04]  /*0fc0*/  ISETP.NE.U32.AND P0, PT, RZ, UR4, PT ;  /* 0x00000004ff007c0c */ /* 0x000fc8000bf05070 */
[----:B------:R-:W-:-:S13]  /*0fd0*/  ISETP.NE.AND.EX P0, PT, RZ, UR5, PT, P0 ;  /* 0x00000005ff007c0c */ /* 0x000fda000bf05300 */
[----:B------:R-:W-:Y:S05]  /*0fe0*/  @!P0 BRA `(.L_x_12) ;  /* 0x00000000001c8947 */ /* 0x000fea0003800000 */
[----:B------:R-:W0:Y:S02]  /*0ff0*/  LDC.64 R4, c[0x0][0x598] ;  /* 0x00016600ff047b82 */ /* 0x000e240000000a00 */
[----:B0-----:R-:W2:Y:S02]  /*1000*/  LDG.E.64 R4, desc[UR36][R4.64] ;  /* 0x0000002404047981 */ /* 0x001ea4000c1e1b00 */
[----:B--2---:R-:W-:-:S04]  /*1010*/  ISETP.NE.U32.AND P0, PT, R4, RZ, PT ;  /* 0x000000ff0400720c */ /* 0x004fc80003f05070 */
[----:B------:R-:W-:-:S13]  /*1020*/  ISETP.NE.AND.EX P0, PT, R5, RZ, PT, P0 ;  /* 0x000000ff0500720c */ /* 0x000fda0003f05300 */
[----:B------:R-:W-:Y:S05]  /*1030*/  @!P0 BRA `(.L_x_12) ;  /* 0x0000000000088947 */ /* 0x000fea0003800000 */
[----:B------:R0:W5:Y:S01]  /*1040*/  LD.E R155, desc[UR36][R4.64] ;  /* 0x00000024049b7980 */ /* 0x000162000c101900 */
[----:B------:R-:W-:Y:S05]  /*1050*/  BRA `(.L_x_13) ;  /* 0x0000000000247947 */ /* 0x000fea0003800000 */
.L_x_12:
[----:B------:R-:W-:Y:S02]  /*1060*/  ULDC.64 UR4, c[0x0][0x588] ;  /* 0x0001620000047ab9 */ /* 0x000fe40000000a00 */
[----:B------:R-:W-:-:S04]  /*1070*/  ISETP.NE.U32.AND P0, PT, RZ, UR4, PT ;  /* 0x00000004ff007c0c */ /* 0x000fc8000bf05070 */
[----:B------:R-:W-:-:S13]  /*1080*/  ISETP.NE.AND.EX P0, PT, RZ, UR5, PT, P0 ;  /* 0x00000005ff007c0c */ /* 0x000fda000bf05300 */
[----:B------:R-:W-:Y:S05]  /*1090*/  @!P0 BRA `(.L_x_14) ;  /* 0x00000000000c8947 */ /* 0x000fea0003800000 */
[----:B------:R-:W0:Y:S02]  /*10a0*/  LDC.64 R4, c[0x0][0x588] ;  /* 0x00016200ff047b82 */ /* 0x000e240000000a00 */
[----:B0-----:R1:W5:Y:S01]  /*10b0*/  LDG.E R155, desc[UR36][R4.64] ;  /* 0x00000024049b7981 */ /* 0x001362000c1e1900 */
[----:B------:R-:W-:Y:S05]  /*10c0*/  BRA `(.L_x_13) ;  /* 0x0000000000087947 */ /* 0x000fea0003800000 */
.L_x_14:
[----:B------:R-:W-:Y:S02]  /*10d0*/  ULDC UR4, c[0x0][0x580] ;  /* 0x0001600000047ab9 */ /* 0x000fe40000000800 */
[----:B------:R-:W-:-:S07]  /*10e0*/  IMAD.U32 R155, RZ, RZ, UR4 ;  /* 0x00000004ff9b7e24 */ /* 0x000fce000f8e00ff */
.L_x_13:
[----:B------:R-:W-:Y:S02]  /*10f0*/  ULDC.64 UR4, c[0x0][0x5a0] ;  /* 0x0001680000047ab9 */ /* 0x000fe40000000a00 */
[----:B------:R-:W-:-:S04]  /*1100*/  ISETP.NE.U32.AND P0, PT, RZ, UR4, PT ;  /* 0x00000004ff007c0c */ /* 0x000fc8000bf05070 */
[----:B------:R-:W-:-:S13]  /*1110*/  ISETP.NE.AND.EX P0, PT, RZ, UR5, PT, P0 ;  /* 0x00000005ff007c0c */ /* 0x000fda000bf05300 */
[----:B------:R-:W-:Y:S05]  /*1120*/  @!P0 BRA `(.L_x_15) ;  /* 0x00000000001c8947 */ /* 0x000fea0003800000 */
[----:B01----:R-:W0:Y:S02]  /*1130*/  LDC.64 R4, c[0x0][0x5a0] ;  /* 0x00016800ff047b82 */ /* 0x003e240000000a00 */
[----:B0-----:R-:W2:Y:S02]  /*1140*/  LDG.E.64 R4, desc[UR36][R4.64] ;  /* 0x0000002404047981 */ /* 0x001ea4000c1e1b00 */
[----:B--2---:R-:W-:-:S04]  /*1150*/  ISETP.NE.U32.AND P0, PT, R4, RZ, PT ;  /* 0x000000ff0400720c */ /* 0x004fc80003f05070 */
[----:B------:R-:W-:-:S13]  /*1160*/  ISETP.NE.AND.EX P0, PT, R5, RZ, PT, P0 ;  /* 0x000000ff0500720c */ /* 0x000fda0003f05300 */
[----:B------:R-:W-:Y:S05]  /*1170*/  @!P0 BRA `(.L_x_15) ;  /* 0x0000000000088947 */ /* 0x000fea0003800000 */
[----:B------:R0:W5:Y:S01]  /*1180*/  LD.E R156, desc[UR36][R4.64] ;  /* 0x00000024049c7980 */ /* 0x000162000c101900 */
[----:B------:R-:W-:Y:S05]  /*1190*/  BRA `(.L_x_16) ;  /* 0x0000000000247947 */ /* 0x000fea0003800000 */
.L_x_15:
[----:B------:R-:W-:Y:S02]  /*11a0*/  ULDC.64 UR4, c[0x0][0x590] ;  /* 0x0001640000047ab9 */ /* 0x000fe40000000a00 */
[----:B------:R-:W-:-:S04]  /*11b0*/  ISETP.NE.U32.AND P0, PT, RZ, UR4, PT ;  /* 0x00000004ff007c0c */ /* 0x000fc8000bf05070 */
[----:B------:R-:W-:-:S13]  /*11c0*/  ISETP.NE.AND.EX P0, PT, RZ, UR5, PT, P0 ;  /* 0x00000005ff007c0c */ /* 0x000fda000bf05300 */
[----:B------:R-:W-:Y:S05]  /*11d0*/  @!P0 BRA `(.L_x_17) ;  /* 0x00000000000c8947 */ /* 0x000fea0003800000 */
[----:B------:R-:W2:Y:S02]  /*11e0*/  LDC.64 R156, c[0x0][0x590] ;  /* 0x00016400ff9c7b82 */ /* 0x000ea40000000a00 */
[----:B--2---:R2:W5:Y:S01]  /*11f0*/  LDG.E R156, desc[UR36][R156.64] ;  /* 0x000000249c9c7981 */ /* 0x004562000c1e1900 */
[----:B------:R-:W-:Y:S05]  /*1200*/  BRA `(.L_x_16) ;  /* 0x0000000000087947 */ /* 0x000fea0003800000 */
.L_x_17:
[----:B------:R-:W-:Y:S02]  /*1210*/  ULDC UR4, c[0x0][0x584] ;  /* 0x0001610000047ab9 */ /* 0x000fe40000000800 */
[----:B------:R-:W-:-:S07]  /*1220*/  IMAD.U32 R156, RZ, RZ, UR4 ;  /* 0x00000004ff9c7e24 */ /* 0x000fce000f8e00ff */
.L_x_16:
[----:B------:R-:W-:-:S13]  /*1230*/  LOP3.LUT P0, RZ, R0, 0xff, RZ, 0xc0, !PT ;  /* 0x000000ff00ff7812 */ /* 0x000fda000780c0ff */
[----:B------:R-:W-:Y:S05]  /*1240*/  @!P0 EXIT ;  /* 0x000000000000894d */ /* 0x000fea0003800000 */
[----:B------:R-:W-:Y:S01]  /*1250*/  ULDC UR4, c[0x0][0x28c] ;  /* 0x0000a30000047ab9 */ /* 0x000fe20000000800 */
[----:B------:R-:W-:Y:S01]  /*1260*/  LOP3.LUT R166, R19, 0x1, RZ, 0xfc, !PT ;  /* 0x0000000113a67812 */ /* 0x000fe200078efcff */
[----:B------:R-:W-:Y:S01]  /*1270*/  UIADD3 UR4, UR4, 0x1f, URZ ;  /* 0x0000001f04047890 */ /* 0x000fe2000fffe03f */
[----:B------:R-:W-:Y:S01]  /*1280*/  UMOV UR38, URZ ;  /* 0x0000003f00267c82 */ /* 0x000fe20008000000 */
[----:B------:R-:W-:Y:S02]  /*1290*/  UMOV UR39, URZ ;  /* 0x0000003f00277c82 */ /* 0x000fe40008000000 */
[----:B------:R-:W-:-:S04]  /*12a0*/  USHF.R.S32.HI UR5, URZ, 0x1f, UR4 ;  /* 0x0000001f3f057899 */ /* 0x000fc80008011404 */
[----:B------:R-:W-:-:S04]  /*12b0*/  ULEA.HI UR5, UR5, UR4, URZ, 0x5 ;  /* 0x0000000405057291 */ /* 0x000fc8000f8f283f */
[----:B------:R-:W-:-:S12]  /*12c0*/  USHF.R.S32.HI UR40, URZ, 0x5, UR5 ;  /* 0x000000053f287899 */ /* 0x000fd80008011405 */
.L_x_291:
[----:B------:R-:W-:Y:S01]  /*12d0*/  LOP3.LUT R0, R18, 0x80, RZ, 0xc0, !PT ;  /* 0x0000008012007812 */ /* 0x000fe200078ec0ff */
[----:B---3--:R-:W3:Y:S01]  /*12e0*/  S2UR UR7, SR_CgaCtaId ;  /* 0x00000000000779c3 */ /* 0x008ee20000008800 */
[----:B------:R-:W-:Y:S02]  /*12f0*/  UMOV UR6, 0x400 ;  /* 0x0000040000067882 */ /* 0x000fe40000000000 */
[----:B------:R-:W-:-:S06]  /*1300*/  SHF.R.U32.HI R0, RZ, 0x7, R0 ;  /* 0x00000007ff007819 */ /* 0x000fcc0000011600 */
[----:B----4-:R-:W4:Y:S01]  /*1310*/  SHFL.IDX PT, R0, R0, RZ, 0x1f ;  /* 0x00001fff00007589 */ /* 0x010f2200000e0000 */
[----:B---3--:R-:W-:Y:S01]  /*1320*/  ULEA UR6, UR7, UR6, 0x18 ;  /* 0x0000000607067291 */ /* 0x008fe2000f8ec03f */
[----:B----4-:R-:W-:-:S13]  /*1330*/  R2UR UR4, R0 ;  /* 0x00000000000472ca */ /* 0x010fda00000e0000 */
[----:B------:R-:W-:-:S04]  /*1340*/  ULEA.HI UR5, UR4, UR4, URZ, 0x1 ;  /* 0x0000000404057291 */ /* 0x000fc8000f8f083f */
[----:B------:R-:W-:-:S04]  /*1350*/  ULOP3.LUT UR5, UR5, 0xffffe, URZ, 0xc0, !UPT ;  /* 0x000ffffe05057892 */ /* 0x000fc8000f8ec03f */
[----:B------:R-:W-:-:S03]  /*1360*/  UIADD3 UR5, UR4, -UR5, URZ ;  /* 0x8000000504057290 */ /* 0x000fc6000fffe03f */
[----:B------:R-:W-:Y:S01]  /*1370*/  ULDC UR4, c[0x0][0x28c] ;  /* 0x0000a30000047ab9 */ /* 0x000fe20000000800 */
[----:B------:R-:W-:Y:S01]  /*1380*/  ULEA UR5, UR5, UR6, 0xc ;  /* 0x0000000605057291 */ /* 0x000fe2000f8e603f */
[----:B------:R-:W-:-:S03]  /*1390*/  ISETP.LT.AND P0, PT, RZ, UR4, PT ;  /* 0x00000004ff007c0c */ /* 0x000fc6000bf01270 */
[----:B------:R-:W-:-:S04]  /*13a0*/  UIADD3 UR5, UR5, 0x180, URZ ;  /* 0x0000018005057890 */ /* 0x000fc8000fffe03f */
[----:B------:R-:W-:-:S04]  /*13b0*/  USHF.R.U32.HI UR5, URZ, 0x4, UR5 ;  /* 0x000000043f057899 */ /* 0x000fc80008011605 */
[----:B------:R-:W-:Y:S02]  /*13c0*/  ULOP3.LUT UR41, UR5, 0x3fff, URZ, 0xc0, !UPT ;  /* 0x00003fff05297892 */ /* 0x000fe4000f8ec03f */
[----:B-12---:R-:W-:Y:S10]  /*13d0*/  @P0 BRA `(.L_x_18) ;  /* 0x0000000000400947 */ /* 0x006ff40003800000 */
[----:B------:R-:W-:Y:S01]  /*13e0*/  MOV R0, 0x0 ;  /* 0x0000000000007802 */ /* 0x000fe20000000f00 */
[----:B------:R-:W-:Y:S01]  /*13f0*/  ULDC.64 UR4, c[0x4][0x68] ;  /* 0x01001a0000047ab9 */ /* 0x000fe20000000a00 */
[----:B------:R-:W-:Y:S01]  /*1400*/  ULDC.64 UR6, c[0x4][0x8] ;  /* 0x0100020000067ab9 */ /* 0x000fe20000000a00 */
[----:B01----:R-:W-:Y:S01]  /*1410*/  IMAD.U32 R4, RZ, RZ, UR4 ;  /* 0x00000004ff047e24 */ /* 0x003fe2000f8e00ff */
[----:B------:R0:W1:Y:S01]  /*1420*/  LDC.64 R14, c[0x4][R0] ;  /* 0x01000000000e7b82 */ /* 0x0000620000000a00 */
[----:B------:R-:W-:Y:S01]  /*1430*/  IMAD.U32 R5, RZ, RZ, UR5 ;  /* 0x00000005ff057e24 */ /* 0x000fe2000f8e00ff */
[----:B------:R-:W-:Y:S01]  /*1440*/  ULDC.64 UR4, c[0x4][0x70] ;  /* 0x01001c0000047ab9 */ /* 0x000fe20000000a00 */
[----:B------:R-:W-:Y:S01]  /*1450*/  MOV R10, UR6 ;  /* 0x00000006000a7c02 */ /* 0x000fe20008000f00 */
[----:B------:R-:W-:Y:S02]  /*1460*/  IMAD.U32 R6, RZ, RZ, UR4 ;  /* 0x00000004ff067e24 */ /* 0x000fe4000f8e00ff */
[----:B------:R-:W-:-:S02]  /*1470*/  IMAD.U32 R7, RZ, RZ, UR5 ;  /* 0x00000005ff077e24 */ /* 0x000fc4000f8e00ff */
[----:B------:R-:W-:Y:S02]  /*1480*/  IMAD.U32 R11, RZ, RZ, UR7 ;  /* 0x00000007ff0b7e24 */ /* 0x000fe4000f8e00ff */
[----:B------:R-:W-:Y:S02]  /*1490*/  IMAD.MOV.U32 R8, RZ, RZ, 0x1e1 ;  /* 0x000001e1ff087424 */ /* 0x000fe400078e00ff */
[----:B------:R-:W-:Y:S02]  /*14a0*/  IMAD.MOV.U32 R12, RZ, RZ, 0x1 ;  /* 0x00000001ff0c7424 */ /* 0x000fe400078e00ff */
[----:B0-----:R-:W-:-:S07]  /*14b0*/  IMAD.MOV.U32 R13, RZ, RZ, RZ ;  /* 0x000000ffff0d7224 */ /* 0x001fce00078e00ff */
[----:B------:R-:W-:-:S07]  /*14c0*/  LEPC R20, `(.L_x_18) ;  /* 0x000000001014794e */ /* 0x000fce0000000000 */
[----:B-12--5:R-:W-:Y:S05]  /*14d0*/  CALL.ABS.NOINC R14 ;  /* 0x000000000e007343 */ /* 0x026fea0003c00000 */
.L_x_18:
[----:B------:R-:W-:-:S13]  /*14e0*/  ISETP.NE.AND P0, PT, R166, 0x3, PT ;  /* 0x00000003a600780c */ /* 0x000fda0003f05270 */
[----:B------:R-:W-:Y:S05]  /*14f0*/  @!P0 BRA `(.L_x_19) ;  /* 0x0000000000048947 */ /* 0x000fea0003800000 */
[----:B------:R-:W-:Y:S01]  /*1500*/  BPT.TRAP 0x1 ;  /* 0x000000040000795c */ /* 0x000fe20000300000 */
.L_x_19:
[----:B------:R-:W3:Y:S01]  /*1510*/  S2UR UR5, SR_CgaCtaId ;  /* 0x00000000000579c3 */ /* 0x000ee20000008800 */
[----:B------:R-:W-:Y:S01]  /*1520*/  UMOV UR4, 0x400 ;  /* 0x0000040000047882 */ /* 0x000fe20000000000 */
[----:B------:R-:W-:Y:S02]  /*1530*/  IMAD.U32 R0, RZ, RZ, UR38 ;  /* 0x00000026ff007e24 */ /* 0x000fe4000f8e00ff */
[----:B------:R-:W-:-:S03]  /*1540*/  IMAD.U32 R3, RZ, RZ, UR39 ;  /* 0x00000027ff037e24 */ /* 0x000fc6000f8e00ff */
[----:B------:R-:W-:Y:S01]  /*1550*/  SHF.L.U32 R0, R0, 0x1f, RZ ;  /* 0x0000001f00007819 */ /* 0x000fe200000006ff */
[----:B---3--:R-:W-:-:S06]  /*1560*/  ULEA UR4, UR5, UR4, 0x18 ;  /* 0x0000000405047291 */ /* 0x008fcc000f8ec03f */
[----:B------:R-:W-:-:S04]  /*1570*/  IMAD.U32 R6, RZ, RZ, UR4 ;  /* 0x00000004ff067e24 */ /* 0x000fc8000f8e00ff */
[----:B------:R-:W-:-:S04]  /*1580*/  IMAD R3, R3, 0x8, R6 ;  /* 0x0000000803037824 */ /* 0x000fc800078e0206 */
[----:B------:R3:W4:Y:S01]  /*1590*/  SYNCS.PHASECHK.TRANS64.TRYWAIT P1, [R3+URZ], R0 ;  /* 0x00000000030075a7 */ /* 0x000722000802017f */
[----:B------:R-:W-:Y:S05]  /*15a0*/  @!P0 BRA `(.L_x_20) ;  /* 0x0000000000048947 */ /* 0x000fea0003800000 */
[----:B------:R-:W-:Y:S01]  /*15b0*/  BPT.TRAP 0x1 ;  /* 0x000000040000795c */ /* 0x000fe20000300000 */
.L_x_20:
[----:B----4-:R-:W-:Y:S05]  /*15c0*/  @P1 BRA `(.L_x_21) ;  /* 0x0000000000081947 */ /* 0x010fea0003800000 */
[----:B------:R-:W4:Y:S02]  /*15d0*/  SYNCS.PHASECHK.TRANS64.TRYWAIT P1, [R3+URZ], R0 ;  /* 0x00000000030075a7 */ /* 0x000f24000802017f */
[----:B----4-:R-:W-:Y:S05]  /*15e0*/  @!P1 BRA `(.L_x_22) ;  /* 0x000000b000249947 */ /* 0x010fea0003800000 */
.L_x_21:
[----:B------:R-:W-:-:S04]  /*15f0*/  UISETP.LT.AND UP0, UPT, UR40, 0x1, UPT ;  /* 0x000000012800788c */ /* 0x000fc8000bf01270 */
[----:B------:R-:W-:-:S06]  /*1600*/  USEL UR4, UR40, 0x1, UP0 ;  /* 0x0000000128047887 */ /* 0x000fcc0008000000 */
[----:B---34-:R-:W-:Y:S01]  /*1610*/  IMAD.U32 R0, RZ, RZ, UR4 ;  /* 0x00000004ff007e24 */ /* 0x018fe2000f8e00ff */
[----:B------:R-:W-:Y:S05]  /*1620*/  WARPSYNC.ALL ;  /* 0x0000000000007948 */ /* 0x000fea0003800000 */
[----:B------:R-:W-:-:S04]  /*1630*/  IADD3 R0, -R0, UR40, RZ ;  /* 0x0000002800007c10 */ /* 0x000fc8000fffe1ff */
[----:B------:R-:W-:Y:S02]  /*1640*/  ISETP.GE.AND P1, PT, R0, 0x1, PT ;  /* 0x000000010000780c */ /* 0x000fe40003f26270 */
[----:B------:R-:W-:Y:S01]  /*1650*/  R2UR UR4, R6 ;  /* 0x00000000060472ca */ /* 0x000fe200000e0000 */
[----:B------:R-:W-:Y:S01]  /*1660*/  WARPGROUP.ARRIVE ;  /* 0x00000000000079c5 */ /* 0x000fe20000000000 */
[----:B------:R-:W-:Y:S01]  /*1670*/  UMOV UR9, 0x80000020 ;  /* 0x8000002000097882 */ /* 0x000fe20000000000 */
[----:B------:R-:W-:-:S10]  /*1680*/  UMOV UR11, 0x80000020 ;  /* 0x80000020000b7882 */ /* 0x000fd40000000000 */
[----:B------:R-:W-:-:S04]  /*1690*/  UIADD3 UR4, UR4, 0x24180, URZ ;  /* 0x0002418004047890 */ /* 0x000fc8000fffe03f */
[----:B------:R-:W-:-:S04]  /*16a0*/  USHF.R.U32.HI UR4, URZ, 0x4, UR4 ;  /* 0x000000043f047899 */ /* 0x000fc80008011604 */
[----:B------:R-:W-:Y:S02]  /*16b0*/  ULOP3.LUT UR5, UR4, 0x3fff, URZ, 0xc0, !UPT ;  /* 0x00003fff04057892 */ /* 0x000fe4000f8ec03f */
[----:B------:R-:W-:Y:S02]  /*16c0*/  ULOP3.LUT UR4, UR41, 0x10000, URZ, 0xfc, !UPT ;  /* 0x0001000029047892 */ /* 0x000fe4000f8efc3f */
[----:B------:R-:W-:Y:S02]  /*16d0*/  ULOP3.LUT UR5, UR5, 0x10000, URZ, 0xfc, !UPT ;  /* 0x0001000005057892 */ /* 0x000fe4000f8efc3f */
[----:B------:R-:W-:Y:S02]  /*16e0*/  ULEA UR6, UR39, UR4, 0xa ;  /* 0x0000000427067291 */ /* 0x000fe4000f8e503f */
[----:B------:R-:W-:-:S05]  /*16f0*/  ULEA UR7, UR39, UR5, 0x9 ;  /* 0x0000000527077291 */ /* 0x000fca000f8e483f */
[----:B------:R-:W-:Y:S02]  /*1700*/  UMOV UR8, UR6 ;  /* 0x0000000600087c82 */ /* 0x000fe40008000000 */
[----:B------:R-:W-:Y:S02]  /*1710*/  UMOV UR10, UR7 ;  /* 0x00000007000a7c82 */ /* 0x000fe40008000000 */
[----:B------:R-:W-:Y:S01]  /*1720*/  HGMMA.64x128x16.F32 R88, gdesc[UR8], RZ, !UPT, gsb0 ;  /* 0x01e00000085879f0 */ /* 0x000fe2000c0008ff */
[----:B------:R-:W-:Y:S01]  /*1730*/  UIADD3 UR8, UR6, 0x200, URZ ;  /* 0x0000020006087890 */ /* 0x000fe2000fffe03f */
[----:B------:R-:W-:Y:S01]  /*1740*/  UMOV UR9, 0x80000020 ;  /* 0x8000002000097882 */ /* 0x000fe20000000000 */
[----:B------:R-:W-:Y:S02]  /*1750*/  WARPGROUP.DEPBAR.LE gsb0, 0x0 ;  /* 0x00008000000079c5 */ /* 0x000fe40000010000 */
[----:B------:R-:W-:-:S07]  /*1760*/  WARPGROUP.ARRIVE ;  /* 0x00000000000079c5 */ /* 0x000fce0000000000 */
[----:B------:R-:W-:Y:S01]  /*1770*/  HGMMA.64x128x16.F32 R24, gdesc[UR8], RZ, !UPT, gsb0 ;  /* 0x01e00000081879f0 */ /* 0x000fe2000c0008ff */
[----:B------:R-:W-:Y:S02]  /*1780*/  UIADD3 UR8, UR6, 0x2, URZ ;  /* 0x0000000206087890 */ /* 0x000fe4000fffe03f */
[----:B------:R-:W-:Y:S01]  /*1790*/  UIADD3 UR10, UR7, 0x2, URZ ;  /* 0x00000002070a7890 */ /* 0x000fe2000fffe03f */
[----:B------:R-:W-:Y:S01]  /*17a0*/  UMOV UR9, 0x80000020 ;  /* 0x8000002000097882 */ /* 0x000fe20000000000 */
[----:B------:R-:W-:Y:S01]  /*17b0*/  UMOV UR11, 0x80000020 ;  /* 0x80000020000b7882 */ /* 0x000fe20000000000 */
[----:B------:R-:W-:Y:S02]  /*17c0*/  WARPGROUP.DEPBAR.LE gsb0, 0x0 ;  /* 0x00008000000079c5 */ /* 0x000fe40000010000 */
[----:B------:R-:W-:-:S06]  /*17d0*/  WARPGROUP.ARRIVE ;  /* 0x00000000000079c5 */ /* 0x000fcc0000000000 */
[----:B------:R-:W-:Y:S01]  /*17e0*/  HGMMA.64x128x16.F32 R88, gdesc[UR8], R88, gsb0 ;  /* 0x01e00000085879f0 */ /* 0x000fe20008000858 */
[----:B------:R-:W-:Y:S01]  /*17f0*/  UIADD3 UR8, UR6, 0x202, URZ ;  /* 0x0000020206087890 */ /* 0x000fe2000fffe03f */
[----:B------:R-:W-:Y:S01]  /*1800*/  UMOV UR9, 0x80000020 ;  /* 0x8000002000097882 */ /* 0x000fe20000000000 */
[----:B------:R-:W-:Y:S02]  /*1810*/  WARPGROUP.DEPBAR.LE gsb0, 0x0 ;  /* 0x00008000000079c5 */ /* 0x000fe40000010000 */
[----:B------:R-:W-:-:S07]  /*1820*/  WARPGROUP.ARRIVE ;  /* 0x00000000000079c5 */ /* 0x000fce0000000000 */
[----:B------:R-:W-:Y:S03]  /*1830*/  HGMMA.64x128x16.F32 R24, gdesc[UR8], R24, gsb0 ;  /* 0x01e00000081879f0 */ /* 0x000fe60008000818 */
[----:B------:R-:W-:Y:S02]  /*1840*/  WARPGROUP.DEPBAR.LE gsb0, 0x0 ;  /* 0x00008000000079c5 */ /* 0x000fe40000010000 */
[----:B------:R-:W-:Y:S05]  /*1850*/  @!P1 BRA `(.L_x_23) ;  /* 0x0000000400149947 */ /* 0x000fea0003800000 */
[----:B------:R-:W-:Y:S02]  /*1860*/  UIADD3 UR6, UR39, 0x1, URZ ;  /* 0x0000000127067890 */ /* 0x000fe4000fffe03f */
[----:B------:R-:W-:Y:S02]  /*1870*/  IMAD.U32 R3, RZ, RZ, UR39 ;  /* 0x00000027ff037e24 */ /* 0x000fe4000f8e00ff */
[----:B------:R-:W-:-:S04]  /*1880*/  UISETP.NE.AND UP0, UPT, UR6, 0x9, UPT ;  /* 0x000000090600788c */ /* 0x000fc8000bf05270 */
[----:B------:R-:W-:Y:S02]  /*1890*/  USEL UR7, URZ, 0x1, UP0 ;  /* 0x000000013f077887 */ /* 0x000fe40008000000 */
[----:B------:R-:W-:Y:S02]  /*18a0*/  USEL UR6, UR6, URZ, UP0 ;  /* 0x0000003f06067287 */ /* 0x000fe40008000000 */
[----:B------:R-:W-:-:S06]  /*18b0*/  ULOP3.LUT UR7, UR38, UR7, URZ, 0x3c, !UPT ;  /* 0x0000000726077292 */ /* 0x000fcc000f8e3c3f */
[----:B------:R-:W-:-:S07]  /*18c0*/  MOV R7, UR7 ;  /* 0x0000000700077c02 */ /* 0x000fce0008000f00 */
.L_x_30:
[----:B------:R-:W-:Y:S05]  /*18d0*/  @!P0 BRA `(.L_x_24) ;  /* 0x0000000000048947 */ /* 0x000fea0003800000 */
[----:B------:R-:W-:Y:S01]  /*18e0*/  BPT.TRAP 0x1 ;  /* 0x000000040000795c */ /* 0x000fe20000300000 */
.L_x_24:
[----:B------:R-:W3:Y:S01]  /*18f0*/  S2UR UR8, SR_CgaCtaId ;  /* 0x00000000000879c3 */ /* 0x000ee20000008800 */
[----:B------:R-:W-:Y:S01]  /*1900*/  UMOV UR7, 0x400 ;  /* 0x0000040000077882 */ /* 0x000fe20000000000 */
[----:B01----:R-:W-:Y:S01]  /*1910*/  IMAD.U32 R5, RZ, RZ, UR6 ;  /* 0x00000006ff057e24 */ /* 0x003fe2000f8e00ff */
[----:B------:R-:W-:Y:S01]  /*1920*/  SHF.L.U32 R4, R7, 0x1f, RZ ;  /* 0x0000001f07047819 */ /* 0x000fe200000006ff */
[----:B---3--:R-:W-:-:S06]  /*1930*/  ULEA UR7, UR8, UR7, 0x18 ;  /* 0x0000000708077291 */ /* 0x008fcc000f8ec03f */
[----:B------:R-:W-:-:S04]  /*1940*/  IMAD.U32 R6, RZ, RZ, UR7 ;  /* 0x00000007ff067e24 */ /* 0x000fc8000f8e00ff */
[----:B------:R-:W-:-:S04]  /*1950*/  IMAD R5, R5, 0x8, R6 ;  /* 0x0000000805057824 */ /* 0x000fc800078e0206 */
[----:B------:R0:W1:Y:S01]  /*1960*/  SYNCS.PHASECHK.TRANS64.TRYWAIT P1, [R5+URZ], R4 ;  /* 0x00000004050075a7 */ /* 0x000062000802017f */
[----:B------:R-:W-:Y:S05]  /*1970*/  @!P0 BRA `(.L_x_25) ;  /* 0x0000000000048947 */ /* 0x000fea0003800000 */
[----:B------:R-:W-:Y:S01]  /*1980*/  BPT.TRAP 0x1 ;  /* 0x000000040000795c */ /* 0x000fe20000300000 */
.L_x_25:
[----:B-1----:R-:W-:Y:S05]  /*1990*/  @P1 BRA `(.L_x_26) ;  /* 0x0000000000081947 */ /* 0x002fea0003800000 */
[----:B------:R-:W1:Y:S02]  /*19a0*/  SYNCS.PHASECHK.TRANS64.TRYWAIT P1, [R5+URZ], R4 ;  /* 0x00000004050075a7 */ /* 0x000e64000802017f */
[----:B-1----:R-:W-:Y:S05]  /*19b0*/  @!P1 BRA `(.L_x_27) ;  /* 0x000000ac00449947 */ /* 0x002fea0003800000 */
.L_x_26:
[----:B------:R-:W-:Y:S01]  /*19c0*/  ULEA UR7, UR6, UR4, 0xa ;  /* 0x0000000406077291 */ /* 0x000fe2000f8e503f */
[----:B------:R-:W-:Y:S01]  /*19d0*/  WARPGROUP.ARRIVE ;  /* 0x00000000000079c5 */ /* 0x000fe20000000000 */
[----:B------:R-:W-:Y:S01]  /*19e0*/  ULEA UR12, UR6, UR5, 0x9 ;  /* 0x00000005060c7291 */ /* 0x000fe2000f8e483f */
[----:B------:R-:W-:Y:S01]  /*19f0*/  UMOV UR9, 0x80000020 ;  /* 0x8000002000097882 */ /* 0x000fe20000000000 */
[----:B------:R-:W-:-:S03]  /*1a00*/  UMOV UR11, 0x80000020 ;  /* 0x80000020000b7882 */ /* 0x000fc60000000000 */
[----:B------:R-:W-:Y:S02]  /*1a10*/  UMOV UR8, UR7 ;  /* 0x0000000700087c82 */ /* 0x000fe40008000000 */
[----:B------:R-:W-:Y:S02]  /*1a20*/  UMOV UR10, UR12 ;  /* 0x0000000c000a7c82 */ /* 0x000fe40008000000 */
[----:B------:R-:W-:Y:S01]  /*1a30*/  HGMMA.64x128x16.F32 R88, gdesc[UR8], R88, gsb0 ;  /* 0x01e00000085879f0 */ /* 0x000fe20008000858 */
[----:B------:R-:W-:Y:S01]  /*1a40*/  UIADD3 UR8, UR7, 0x200, URZ ;  /* 0x0000020007087890 */ /* 0x000fe2000fffe03f */
[----:B------:R-:W-:Y:S01]  /*1a50*/  UMOV UR9, 0x80000020 ;  /* 0x8000002000097882 */ /* 0x000fe20000000000 */
[----:B------:R-:W-:Y:S02]  /*1a60*/  WARPGROUP.DEPBAR.LE gsb0, 0x0 ;  /* 0x00008000000079c5 */ /* 0x000fe40000010000 */
[----:B------:R-:W-:-:S07]  /*1a70*/  WARPGROUP.ARRIVE ;  /* 0x00000000000079c5 */ /* 0x000fce0000000000 */
[----:B------:R-:W-:Y:S01]  /*1a80*/  HGMMA.64x128x16.F32 R24, gdesc[UR8], R24, gsb0 ;  /* 0x01e00000081879f0 */ /* 0x000fe20008000818 */
        /* <DEDUP_REMOVED lines=14> */
[----:B------:R-:W-:Y:S01]  /*1b70*/  BPT.TRAP 0x1 ;  /* 0x000000040000795c */ /* 0x000fe20000300000 */
.L_x_28:
[----:B------:R-:W-:-:S13]  /*1b80*/  ISETP.NE.AND P1, PT, R22, RZ, PT ;  /* 0x000000ff1600720c */ /* 0x000fda0003f25270 */
[----:B01----:R-:W-:-:S04]  /*1b90*/  @P1 IMAD R4, R3, 0x8, R6 ;  /* 0x0000000803041824 */ /* 0x003fc800078e0206 */
[----:B------:R-:W-:-:S05]  /*1ba0*/  @P1 VIADD R5, R4, 0x48 ;  /* 0x0000004804051836 */ /* 0x000fca0000000000 */
[----:B------:R-:W-:-:S04]  /*1bb0*/  @P1 PRMT R5, R152, 0x654, R5 ;  /* 0x0000065498051816 */ /* 0x000fc80000000005 */
[----:B------:R0:W-:Y:S01]  /*1bc0*/  @P1 SYNCS.ARRIVE.TRANS64.RED.A1T0 RZ, [R5+URZ], RZ ;  /* 0x000000ff05ff19a7 */ /* 0x0001e2000810043f */
[----:B------:R-:W-:-:S13]  /*1bd0*/  ISETP.GT.U32.AND P1, PT, R19, 0x1, PT ;  /* 0x000000011300780c */ /* 0x000fda0003f24070 */
[----:B0-----:R-:W-:Y:S05]  /*1be0*/  @P1 BRA `(.L_x_29) ;  /* 0x0000000000041947 */ /* 0x001fea0003800000 */
[----:B------:R-:W-:Y:S01]  /*1bf0*/  BPT.TRAP 0x1 ;  /* 0x000000040000795c */ /* 0x000fe20000300000 */
.L_x_29:
[----:B------:R-:W-:Y:S01]  /*1c00*/  UIADD3 UR6, UR6, 0x1, URZ ;  /* 0x0000000106067890 */ /* 0x000fe2000fffe03f */
[C---:B------:R-:W-:Y:S01]  /*1c10*/  ISETP.GT.AND P2, PT, R0.reuse, 0x1, PT ;  /* 0x000000010000780c */ /* 0x040fe20003f44270 */
[----:B------:R-:W-:Y:S02]  /*1c20*/  VIADD R3, R3, 0x1 ;  /* 0x0000000103037836 */ /* 0x000fe40000000000 */
[----:B------:R-:W-:Y:S01]  /*1c30*/  UISETP.NE.AND UP0, UPT, UR6, 0x9, UPT ;  /* 0x000000090600788c */ /* 0x000fe2000bf05270 */
[----:B------:R-:W-:Y:S02]  /*1c40*/  VIADD R0, R0, 0xffffffff ;  /* 0xffffffff00007836 */ /* 0x000fe40000000000 */
[C---:B------:R-:W-:Y:S01]  /*1c50*/  ISETP.NE.AND P1, PT, R3.reuse, 0x9, PT ;  /* 0x000000090300780c */ /* 0x040fe20003f25270 */
[----:B------:R-:W-:Y:S02]  /*1c60*/  USEL UR7, URZ, 0x1, UP0 ;  /* 0x000000013f077887 */ /* 0x000fe40008000000 */
[----:B------:R-:W-:Y:S01]  /*1c70*/  USEL UR6, UR6, URZ, UP0 ;  /* 0x0000003f06067287 */ /* 0x000fe20008000000 */
[----:B------:R-:W-:-:S03]  /*1c80*/  SEL R3, R3, RZ, P1 ;  /* 0x000000ff03037207 */ /* 0x000fc60000800000 */
[----:B------:R-:W-:Y:S01]  /*1c90*/  LOP3.LUT R7, R7, UR7, RZ, 0x3c, !PT ;  /* 0x0000000707077c12 */ /* 0x000fe2000f8e3cff */
[----:B------:R-:W-:Y:S07]  /*1ca0*/  @P2 BRA `(.L_x_30) ;  /* 0xfffffffc00082947 */ /* 0x000fee000383ffff */
.L_x_23:
[----:B------:R-:W3:Y:S02]  /*1cb0*/  LDC R0, c[0x0][0x28c] ;  /* 0x0000a300ff007b82 */ /* 0x000ee40000000800 */
[----:B---3--:R-:W-:-:S13]  /*1cc0*/  ISETP.GE.AND P1, PT, R0, 0x1, PT ;  /* 0x000000010000780c */ /* 0x008fda0003f26270 */
[----:B------:R-:W-:Y:S05]  /*1cd0*/  @!P1 BRA `(.L_x_31) ;  /* 0x0000000000509947 */ /* 0x000fea0003800000 */
[----:B------:R-:W-:Y:S05]  /*1ce0*/  @!P0 BRA `(.L_x_32) ;  /* 0x0000000000048947 */ /* 0x000fea0003800000 */
[----:B------:R-:W-:Y:S01]  /*1cf0*/  BPT.TRAP 0x1 ;  /* 0x000000040000795c */ /* 0x000fe20000300000 */
.L_x_32:
[----:B------:R-:W-:Y:S01]  /*1d00*/  ISETP.NE.AND P0, PT, R22, RZ, PT ;  /* 0x000000ff1600720c */ /* 0x000fe20003f05270 */
[----:B------:R-:W-:Y:S01]  /*1d10*/  BSSY B0, `(.L_x_33) ;  /* 0x000000e000007945 */ /* 0x000fe20003800000 */
[----:B------:R-:W-:-:S11]  /*1d20*/  ISETP.GT.U32.AND P1, PT, R19, 0x1, PT ;  /* 0x000000011300780c */ /* 0x000fd60003f24070 */
[----:B------:R-:W-:Y:S05]  /*1d30*/  @!P0 BRA `(.L_x_34) ;  /* 0x00000000002c8947 */ /* 0x000fea0003800000 */
[----:B------:R-:W-:-:S04]  /*1d40*/  UISETP.LT.AND UP0, UPT, UR40, 0x1, UPT ;  /* 0x000000012800788c */ /* 0x000fc8000bf01270 */
[----:B------:R-:W-:-:S04]  /*1d50*/  USEL UR6, UR40, 0x1, UP0 ;  /* 0x0000000128067887 */ /* 0x000fc80008000000 */
[----:B------:R-:W-:-:S04]  /*1d60*/  UIADD3 UR6, UR39, UR40, -UR6 ;  /* 0x0000002827067290 */ /* 0x000fc8000fffe806 */
[----:B------:R-:W-:-:S04]  /*1d70*/  UIMAD.WIDE.U32 UR4, UR6, 0x38e38e39, URZ ;  /* 0x38e38e39060478a5 */ /* 0x000fc8000f8e003f */
[----:B------:R-:W-:-:S04]  /*1d80*/  USHF.R.U32.HI UR4, URZ, 0x1, UR5 ;  /* 0x000000013f047899 */ /* 0x000fc80008011605 */
[----:B------:R-:W-:-:S06]  /*1d90*/  UIMAD UR6, UR4, -0x9, UR6 ;  /* 0xfffffff7040678a4 */ /* 0x000fcc000f8e0206 */
[----:B------:R-:W-:-:S04]  /*1da0*/  IMAD.U32 R3, RZ, RZ, UR6 ;  /* 0x00000006ff037e24 */ /* 0x000fc8000f8e00ff */
[----:B------:R-:W-:-:S04]  /*1db0*/  IMAD R0, R3, 0x8, R6 ;  /* 0x0000000803007824 */ /* 0x000fc800078e0206 */
[----:B------:R-:W-:-:S05]  /*1dc0*/  VIADD R3, R0, 0x48 ;  /* 0x0000004800037836 */ /* 0x000fca0000000000 */
[----:B------:R-:W-:-:S04]  /*1dd0*/  PRMT R3, R152, 0x654, R3 ;  /* 0x0000065498037816 */ /* 0x000fc80000000003 */
[----:B------:R3:W-:Y:S03]  /*1de0*/  SYNCS.ARRIVE.TRANS64.RED.A1T0 RZ, [R3+URZ], RZ ;  /* 0x000000ff03ff79a7 */ /* 0x0007e6000810043f */
.L_x_34:
[----:B------:R-:W-:Y:S05]  /*1df0*/  BSYNC B0 ;  /* 0x0000000000007941 */ /* 0x000fea0003800000 */
.L_x_33:
[----:B------:R-:W-:Y:S05]  /*1e00*/  @P1 BRA `(.L_x_31) ;  /* 0x0000000000041947 */ /* 0x000fea0003800000 */
[----:B------:R-:W-:Y:S01]  /*1e10*/  BPT.TRAP 0x1 ;  /* 0x000000040000795c */ /* 0x000fe20000300000 */
.L_x_31:
[----:B------:R-:W4:Y:S01]  /*1e20*/  LDC R6, c[0x0][0x288] ;  /* 0x0000a200ff067b82 */ /* 0x000f220000000800 */
[--C-:B------:R-:W-:Y:S01]  /*1e30*/  SHF.R.U32.HI R0, RZ, 0x2, R18.reuse ;  /* 0x00000002ff007819 */ /* 0x100fe20000011612 */
[----:B------:R-:W-:Y:S01]  /*1e40*/  IMAD.SHL.U32 R13, R154, 0x80, RZ ;  /* 0x000000809a0d7824 */ /* 0x000fe200078e00ff */
[----:B01----:R-:W-:Y:S01]  /*1e50*/  SHF.R.U32.HI R5, RZ, 0x7, R18 ;  /* 0x00000007ff057819 */ /* 0x003fe20000011612 */
[----:B------:R-:W-:Y:S01]  /*1e60*/  UIADD3 UR39, UR40, UR39, URZ ;  /* 0x0000002728277290 */ /* 0x000fe2000fffe03f */
[----:B------:R-:W-:Y:S01]  /*1e70*/  LOP3.LUT R4, R18, 0x60, RZ, 0xc0, !PT ;  /* 0x0000006012047812 */ /* 0x000fe200078ec0ff */
[----:B------:R-:W-:Y:S01]  /*1e80*/  ULDC UR7, c[0x0][0x284] ;  /* 0x0000a10000077ab9 */ /* 0x000fe20000000800 */
[----:B---3--:R-:W-:Y:S01]  /*1e90*/  LOP3.LUT R3, R0, 0x7, RZ, 0xc0, !PT ;  /* 0x0000000700037812 */ /* 0x008fe200078ec0ff */
[----:B------:R-:W-:Y:S01]  /*1ea0*/  UISETP.GT.U32.AND UP0, UPT, UR39, 0x8, UPT ;  /* 0x000000082700788c */ /* 0x000fe2000bf04070 */
[----:B------:R-:W-:Y:S01]  /*1eb0*/  LOP3.LUT R0, R5, 0x1, RZ, 0xc0, !PT ;  /* 0x0000000105007812 */ /* 0x000fe200078ec0ff */
[----:B------:R-:W-:Y:S01]  /*1ec0*/  UISETP.GE.U32.AND UP1, UPT, UR40, 0x9, UPT ;  /* 0x000000092800788c */ /* 0x000fe2000bf26070 */
[----:B------:R-:W-:Y:S01]  /*1ed0*/  SHF.R.U32.HI R10, RZ, 0x1, R4 ;  /* 0x00000001ff0a7819 */ /* 0x000fe20000011604 */
[----:B------:R-:W-:Y:S01]  /*1ee0*/  UISETP.LT.U32.AND UP0, UPT, UR40, 0x9, UP0 ;  /* 0x000000092800788c */ /* 0x000fe20008701070 */
[----:B------:R-:W-:Y:S01]  /*1ef0*/  SHF.L.U32 R8, R0, 0x6, RZ ;  /* 0x0000000600087819 */ /* 0x000fe200000006ff */
[----:B------:R-:W-:Y:S01]  /*1f00*/  ULDC.64 UR8, c[0x0][0x5d0] ;  /* 0x0001740000087ab9 */ /* 0x000fe20000000a00 */
[--C-:B------:R-:W-:Y:S01]  /*1f10*/  IADD3 R5, RZ, -R10, -R3.reuse ;  /* 0x8000000aff057210 */ /* 0x100fe20007ffe803 */
[----:B------:R-:W-:Y:S01]  /*1f20*/  UIMAD.WIDE.U32 UR4, UR39, 0x38e38e39, URZ ;  /* 0x38e38e39270478a5 */ /* 0x000fe2000f8e003f */
[----:B------:R-:W-:Y:S01]  /*1f30*/  LOP3.LUT R4, R18, 0x3, RZ, 0xc0, !PT ;  /* 0x0000000312047812 */ /* 0x000fe200078ec0ff */
[----:B------:R-:W-:Y:S01]  /*1f40*/  USEL UR6, URZ, 0x1, !UP0 ;  /* 0x000000013f067887 */ /* 0x000fe2000c000000 */
[----:B--2---:R-:W-:Y:S01]  /*1f50*/  LOP3.LUT R157, R8, 0x40, R3, 0xe2, !PT ;  /* 0x00000040089d7812 */ /* 0x004fe200078ee203 */
[----:B------:R-:W-:Y:S01]  /*1f60*/  IMAD R3, R0, -0x40, R5 ;  /* 0xffffffc000037824 */ /* 0x000fe200078e0205 */
[----:B------:R-:W-:Y:S01]  /*1f70*/  SHF.R.S32.HI R21, RZ, 0x1f, R23 ;  /* 0x0000001fff157819 */ /* 0x000fe20000011417 */
[----:B------:R-:W-:Y:S01]  /*1f80*/  IMAD.SHL.U32 R0, R153, 0x100, RZ ;  /* 0x0000010099007824 */ /* 0x000fe200078e00ff */
[----:B------:R-:W-:Y:S01]  /*1f90*/  USHF.R.U32.HI UR4, URZ, 0x1, UR5 ;  /* 0x000000013f047899 */ /* 0x000fe20008011605 */
[----:B----4-:R-:W-:Y:S01]  /*1fa0*/  IMAD R12, R4, -0x2, R6 ;  /* 0xfffffffe040c7824 */ /* 0x010fe200078e0206 */
[----:B------:R-:W-:Y:S01]  /*1fb0*/  ISETP.GE.AND P0, PT, R13, R6, PT ;  /* 0x000000060d00720c */ /* 0x000fe20003f06270 */
[----:B------:R-:W-:Y:S01]  /*1fc0*/  IMAD.SHL.U32 R6, R18, 0x2, RZ ;  /* 0x0000000212067824 */ /* 0x000fe200078e00ff */
[----:B------:R-:W-:Y:S01]  /*1fd0*/  ULOP3.LUT UR38, UR38, UR6, URZ, 0x3c, !UPT ;  /* 0x0000000626267292 */ /* 0x000fe2000f8e3c3f */
[----:B------:R-:W-:Y:S01]  /*1fe0*/  IMAD R4, R21, UR8, RZ ;  /* 0x0000000815047c24 */ /* 0x000fe2000f8e02ff */
[C---:B------:R-:W-:Y:S01]  /*1ff0*/  ISETP.GE.OR P0, PT, R0.reuse, UR7, P0 ;  /* 0x0000000700007c0c */ /* 0x040fe20008706670 */
[----:B------:R-:W-:Y:S01]  /*2000*/  IMAD.WIDE R8, R153, 0x100, RZ ;  /* 0x0000010099087825 */ /* 0x000fe200078e02ff */
[----:B------:R-:W-:Y:S01]  /*2010*/  LOP3.LUT R6, R13, 0x6, R6, 0xf8, !PT ;  /* 0x000000060d067812 */ /* 0x000fe200078ef806 */
[----:B------:R-:W-:Y:S01]  /*2020*/  UIMAD UR39, UR4, -0x9, UR39 ;  /* 0xfffffff7042778a4 */ /* 0x000fe2000f8e0227 */
[----:B------:R-:W-:Y:S01]  /*2030*/  IADD3 R3, -R0, UR7, R3 ;  /* 0x0000000700037c10 */ /* 0x000fe2000fffe103 */
[----:B------:R-:W-:Y:S01]  /*2040*/  IMAD R11, R23, UR9, R4 ;  /* 0x00000009170b7c24 */ /* 0x000fe2000f8e0204 */
[----:B------:R-:W-:Y:S01]  /*2050*/  SHF.R.S32.HI R7, RZ, 0x1f, R6 ;  /* 0x0000001fff077819 */ /* 0x000fe20000011406 */
[----:B------:R-:W-:Y:S01]  /*2060*/  @UP1 ULOP3.LUT UR38, UR38, 0x1, UR4, 0x78, !UPT ;  /* 0x0000000126261892 */ /* 0x000fe2000f8e7804 */
[----:B------:R-:W-:Y:S01]  /*2070*/  LOP3.LUT R157, R8, R157, R10, 0xfe, !PT ;  /* 0x0000009d089d7212 */ /* 0x000fe200078efe0a */
[----:B------:R-:W-:-:S02]  /*2080*/  IMAD.IADD R0, R12, 0x1, -R13 ;  /* 0x000000010c007824 */ /* 0x000fc400078e0a0d */
[----:B------:R-:W-:-:S04]  /*2090*/  IMAD.WIDE.U32 R4, R23, UR8, R6 ;  /* 0x0000000817047c25 */ /* 0x000fc8000f8e0006 */
[----:B------:R-:W-:Y:S02]  /*20a0*/  IMAD.IADD R11, R5, 0x1, R11 ;  /* 0x00000001050b7824 */ /* 0x000fe400078e020b */
[----:B------:R-:W-:Y:S02]  /*20b0*/  IMAD.MOV.U32 R153, RZ, RZ, -0x1 ;  /* 0xffffffffff997424 */ /* 0x000fe400078e00ff */
[----:B------:R-:W-:Y:S01]  /*20c0*/  IMAD.MOV.U32 R10, RZ, RZ, R4 ;  /* 0x000000ffff0a7224 */ /* 0x000fe200078e0004 */
[----:B------:R-:W-:Y:S06]  /*20d0*/  @P0 BRA `(.L_x_35) ;  /* 0x0000008400680947 */ /* 0x000fec0003800000 */
[----:B------:R-:W0:Y:S01]  /*20e0*/  LDC.64 R4, c[0x0][0x5c8] ;  /* 0x00017200ff047b82 */ /* 0x000e220000000a00 */
[----:B-----5:R-:W-:Y:S01]  /*20f0*/  FSETP.NEU.AND P0, PT, R156, RZ, PT ;  /* 0x000000ff9c00720b */ /* 0x020fe20003f0d000 */
[----:B------:R-:W-:Y:S01]  /*2100*/  BSSY B0, `(.L_x_35) ;  /* 0x0000857000007945 */ /* 0x000fe20003800000 */
[----:B------:R-:W-:-:S04]  /*2110*/  ISETP.GT.AND P3, PT, R3, RZ, PT ;  /* 0x000000ff0300720c */ /* 0x000fc80003f64270 */
[----:B------:R-:W-:Y:S01]  /*2120*/  ISETP.GT.AND P1, PT, R0, RZ, P3 ;  /* 0x000000ff0000720c */ /* 0x000fe20001f24270 */
[-C--:B0-----:R-:W-:Y:S02]  /*2130*/  IMAD R12, R9, R4.reuse, RZ ;  /* 0x00000004090c7224 */ /* 0x081fe400078e02ff */
[----:B------:R-:W-:-:S04]  /*2140*/  IMAD.WIDE.U32 R168, R157, R4, R10 ;  /* 0x000000049da87225 */ /* 0x000fc800078e000a */
[----:B------:R-:W-:-:S04]  /*2150*/  IMAD R11, R157, R5, R12 ;  /* 0x000000059d0b7224 */ /* 0x000fc800078e020c */
[----:B------:R-:W-:Y:S01]  /*2160*/  IMAD.IADD R167, R169, 0x1, R11 ;  /* 0x00000001a9a77824 */ /* 0x000fe200078e020b */
[----:B------:R-:W-:Y:S06]  /*2170*/  @!P0 BRA `(.L_x_36) ;  /* 0x0000006000088947 */ /* 0x000fec0003800000 */
[----:B------:R-:W0:Y:S01]  /*2180*/  LDC.64 R12, c[0x0][0x5b8] ;  /* 0x00016e00ff0c7b82 */ /* 0x000e220000000a00 */
[----:B------:R-:W-:-:S07]  /*2190*/  ULDC.64 UR4, c[0x0][0x5c0] ;  /* 0x0001700000047ab9 */ /* 0x000fce0000000a00 */
[----:B------:R-:W1:Y:S08]  /*21a0*/  LDC.64 R14, c[0x0][0x5b0] ;  /* 0x00016c00ff0e7b82 */ /* 0x000e700000000a00 */
[----:B------:R-:W2:Y:S01]  /*21b0*/  LDC.64 R10, c[0x0][0x5a8] ;  /* 0x00016a00ff0a7b82 */ /* 0x000ea20000000a00 */
[----:B0-----:R-:W-:-:S04]  /*21c0*/  IMAD R20, R21, R12, RZ ;  /* 0x0000000c15147224 */ /* 0x001fc800078e02ff */
[C---:B------:R-:W-:Y:S02]  /*21d0*/  IMAD R13, R23.reuse, R13, R20 ;  /* 0x0000000d170d7224 */ /* 0x040fe400078e0214 */
[----:B------:R-:W-:-:S04]  /*21e0*/  IMAD.WIDE.U32 R20, R23, R12, R6 ;  /* 0x0000000c17147225 */ /* 0x000fc800078e0006 */
[-C--:B-1----:R-:W-:Y:S02]  /*21f0*/  IMAD R154, R9, R14.reuse, RZ ;  /* 0x0000000e099a7224 */ /* 0x082fe400078e02ff */
[----:B------:R-:W-:Y:S02]  /*2200*/  IMAD.IADD R159, R21, 0x1, R13 ;  /* 0x00000001159f7824 */ /* 0x000fe400078e020d */
[----:B------:R-:W-:Y:S02]  /*2210*/  IMAD.MOV.U32 R158, RZ, RZ, R20 ;  /* 0x000000ffff9e7224 */ /* 0x000fe400078e0014 */
[C---:B------:R-:W-:Y:S02]  /*2220*/  IMAD R169, R157.reuse, R15, R154 ;  /* 0x0000000f9da97224 */ /* 0x040fe400078e029a */
[----:B------:R-:W-:-:S05]  /*2230*/  IMAD.WIDE.U32 R160, R157, R14, R158 ;  /* 0x0000000e9da07225 */ /* 0x000fca00078e009e */
[----:B------:R-:W-:Y:S02]  /*2240*/  IADD3 R154, R161, R169, RZ ;  /* 0x000000a9a19a7210 */ /* 0x000fe40007ffe0ff */
[----:B--2---:R-:W-:-:S04]  /*2250*/  LEA R162, P0, R160, R10, 0x1 ;  /* 0x0000000aa0a27211 */ /* 0x004fc800078008ff */
[----:B------:R-:W-:-:S05]  /*2260*/  LEA.HI.X R163, R160, R11, R154, 0x1, P0 ;  /* 0x0000000ba0a37211 */ /* 0x000fca00000f0c9a */
[----:B------:R-:W2:Y:S01]  /*2270*/  @P1 LDG.E.LTC128B.U16 R154, desc[UR36][R162.64] ;  /* 0x00000024a29a1981 */ /* 0x000ea2000c1e1520 */
[----:B------:R-:W-:Y:S01]  /*2280*/  IMAD.WIDE.U32 R164, R157, R14, R6 ;  /* 0x0000000e9da47225 */ /* 0x000fe200078e0006 */
[----:B------:R-:W-:Y:S01]  /*2290*/  ISETP.GT.AND P2, PT, R0, 0x1, P3 ;  /* 0x000000010000780c */ /* 0x000fe20001f44270 */
[----:B------:R-:W-:Y:S01]  /*22a0*/  BSSY B1, `(.L_x_37) ;  /* 0x0000012000017945 */ /* 0x000fe20003800000 */
[----:B------:R-:W-:Y:S01]  /*22b0*/  LEA R160, P0, R168, UR4, 0x1 ;  /* 0x00000004a8a07c11 */ /* 0x000fe2000f8008ff */
[----:B------:R-:W-:Y:S02]  /*22c0*/  IMAD.IADD R165, R169, 0x1, R165 ;  /* 0x00000001a9a57824 */ /* 0x000fe400078e02a5 */
[----:B------:R-:W-:-:S04]  /*22d0*/  IMAD.WIDE.U32 R164, R23, R12, R164 ;  /* 0x0000000c17a47225 */ /* 0x000fc800078e00a4 */
[----:B--2---:R-:W-:-:S05]  /*22e0*/  HADD2.F32 R161, -RZ, R154.H0_H0 ;  /* 0x2000009affa17230 */ /* 0x004fca0000004100 */
[----:B------:R-:W-:-:S04]  /*22f0*/  FMUL R161, R161, R156 ;  /* 0x0000009ca1a17220 */ /* 0x000fc80000400000 */
[----:B------:R-:W-:Y:S01]  /*2300*/  FFMA R161, R88, R155, R161 ;  /* 0x0000009b58a17223 */ /* 0x000fe200000000a1 */
[----:B------:R-:W-:-:S04]  /*2310*/  IMAD.IADD R88, R13, 0x1, R165 ;  /* 0x000000010d587824 */ /* 0x000fc800078e02a5 */
[----:B------:R-:W-:Y:S02]  /*2320*/  F2FP.F16.F32.PACK_AB R163, RZ, R161 ;  /* 0x000000a1ffa3723e */ /* 0x000fe400000000ff */
[----:B------:R-:W-:Y:S02]  /*2330*/  LEA.HI.X R161, R168, UR5, R167, 0x1, P0 ;  /* 0x00000005a8a17c11 */ /* 0x000fe400080f0ca7 */
[----:B------:R-:W-:Y:S02]  /*2340*/  PRMT R165, R163, 0x7610, R165 ;  /* 0x00007610a3a57816 */ /* 0x000fe400000000a5 */
[----:B------:R-:W-:-:S03]  /*2350*/  LEA R162, P0, R164, R10, 0x1 ;  /* 0x0000000aa4a27211 */ /* 0x000fc600078008ff */
[----:B------:R0:W-:Y:S01]  /*2360*/  @P1 STG.E.U16 desc[UR36][R160.64], R165 ;  /* 0x000000a5a0001986 */ /* 0x0001e2000c101524 */
[----:B------:R-:W-:Y:S01]  /*2370*/  LEA.HI.X R163, R164, R11, R88, 0x1, P0 ;  /* 0x0000000ba4a37211 */ /* 0x000fe200000f0c58 */
[C---:B------:R-:W-:Y:S01]  /*2380*/  IMAD.SHL.U32 R164, R14.reuse, 0x8, RZ ;  /* 0x000000080ea47824 */ /* 0x040fe200078e00ff */
[----:B0-----:R-:W-:Y:S01]  /*2390*/  SHF.L.U64.HI R165, R14, 0x3, R15 ;  /* 0x000000030ea57819 */ /* 0x001fe2000001020f */
[----:B------:R-:W-:Y:S06]  /*23a0*/  @!P2 BRA `(.L_x_38) ;  /* 0x000000000004a947 */ /* 0x000fec0003800000 */
[----:B------:R0:W5:Y:S02]  /*23b0*/  LDG.E.LTC128B.U16 R154, desc[UR36][R162.64+0x2] ;  /* 0x00000224a29a7981 */ /* 0x000164000c1e1520 */
.L_x_38:
[----:B------:R-:W-:Y:S05]  /*23c0*/  BSYNC B1 ;  /* 0x0000000000017941 */ /* 0x000fea0003800000 */
.L_x_37:
[----:B-----5:R-:W-:Y:S01]  /*23d0*/  HADD2.F32 R167, -RZ, R154.H0_H0 ;  /* 0x2000009affa77230 */ /* 0x020fe20000004100 */
[----:B------:R-:W-:Y:S01]  /*23e0*/  ISETP.GT.AND P0, PT, R3, 0x8, PT ;  /* 0x000000080300780c */ /* 0x000fe20003f04270 */
[----:B------:R-:W-:-:S04]  /*23f0*/  IMAD.WIDE.U32 R172, R157, R14, R164 ;  /* 0x0000000e9dac7225 */ /* 0x000fc800078e00a4 */
[----:B------:R-:W-:Y:S01]  /*2400*/  FMUL R88, R167, R156 ;  /* 0x0000009ca7587220 */ /* 0x000fe20000400000 */
[----:B------:R-:W-:Y:S01]  /*2410*/  IMAD.IADD R171, R169, 0x1, R173 ;  /* 0x00000001a9ab7824 */ /* 0x000fe200078e02ad */
[----:B------:R-:W-:Y:S02]  /*2420*/  IADD3 R167, P4, R20, R172, RZ ;  /* 0x000000ac14a77210 */ /* 0x000fe40007f9e0ff */
[----:B------:R-:W-:Y:S01]  /*2430*/  FFMA R89, R89, R155, R88 ;  /* 0x0000009b59597223 */ /* 0x000fe20000000058 */
[----:B------:R-:W-:Y:S02]  /*2440*/  ISETP.GT.AND P1, PT, R0, RZ, P0 ;  /* 0x000000ff0000720c */ /* 0x000fe40000724270 */
[----:B------:R-:W-:Y:S01]  /*2450*/  IMAD.X R168, R171, 0x1, R159, P4 ;  /* 0x00000001aba87824 */ /* 0x000fe200020e069f */
[----:B------:R-:W-:Y:S02]  /*2460*/  LEA R88, P4, R167, R10, 0x1 ;  /* 0x0000000aa7587211 */ /* 0x000fe400078808ff */
[----:B------:R-:W-:-:S02]  /*2470*/  F2FP.F16.F32.PACK_AB R169, RZ, R89 ;  /* 0x00000059ffa9723e */ /* 0x000fc400000000ff */
[--C-:B------:R-:W-:Y:S02]  /*2480*/  LEA.HI.X R89, R167, R11, R168.reuse, 0x1, P4 ;  /* 0x0000000ba7597211 */ /* 0x100fe400020f0ca8 */
[----:B------:R-:W-:-:S05]  /*2490*/  PRMT R168, R169, 0x7610, R168 ;  /* 0x00007610a9a87816 */ /* 0x000fca00000000a8 */
[----:B------:R1:W-:Y:S04]  /*24a0*/  @P2 STG.E.U16 desc[UR36][R160.64+0x2], R168 ;  /* 0x000002a8a0002986 */ /* 0x0003e8000c101524 */
[----:B------:R2:W3:Y:S01]  /*24b0*/  @P1 LDG.E.LTC128B.U16 R154, desc[UR36][R88.64] ;  /* 0x00000024589a1981 */ /* 0x0004e2000c1e1520 */
[----:B------:R-:W-:Y:S01]  /*24c0*/  IMAD.SHL.U32 R167, R4, 0x10, RZ ;  /* 0x0000001004a77824 */ /* 0x000fe200078e00ff */
[----:B------:R-:W-:Y:S01]  /*24d0*/  IADD3 R172, P2, R6, R172, RZ ;  /* 0x000000ac06ac7210 */ /* 0x000fe20007f5e0ff */
[----:B------:R-:W-:Y:S03]  /*24e0*/  BSSY B1, `(.L_x_39) ;  /* 0x0000011000017945 */ /* 0x000fe60003800000 */
[----:B------:R-:W-:Y:S01]  /*24f0*/  IADD3 R170, P4, R167, R160, RZ ;  /* 0x000000a0a7aa7210 */ /* 0x000fe20007f9e0ff */
[----:B------:R-:W-:Y:S01]  /*2500*/  IMAD.X R173, R7, 0x1, R171, P2 ;  /* 0x0000000107ad7824 */ /* 0x000fe200010e06ab */
[----:B------:R-:W-:Y:S01]  /*2510*/  ISETP.GT.AND P2, PT, R0, 0x1, P0 ;  /* 0x000000010000780c */ /* 0x000fe20000744270 */
[----:B------:R-:W-:-:S04]  /*2520*/  IMAD.WIDE.U32 R172, R23, R12, R172 ;  /* 0x0000000c17ac7225 */ /* 0x000fc800078e00ac */
[----:B-1----:R-:W-:Y:S01]  /*2530*/  IMAD.IADD R168, R13, 0x1, R173 ;  /* 0x000000010da87824 */ /* 0x002fe200078e02ad */
[----:B--2---:R-:W-:-:S04]  /*2540*/  LEA R88, P5, R172, R10, 0x1 ;  /* 0x0000000aac587211 */ /* 0x004fc800078a08ff */
[----:B------:R-:W-:Y:S01]  /*2550*/  LEA.HI.X R89, R172, R11, R168, 0x1, P5 ;  /* 0x0000000bac597211 */ /* 0x000fe200028f0ca8 */
[----:B---3--:R-:W-:-:S05]  /*2560*/  HADD2.F32 R169, -RZ, R154.H0_H0 ;  /* 0x2000009affa97230 */ /* 0x008fca0000004100 */
[----:B------:R-:W-:-:S04]  /*2570*/  FMUL R169, R169, R156 ;  /* 0x0000009ca9a97220 */ /* 0x000fc80000400000 */
[----:B------:R-:W-:Y:S01]  /*2580*/  FFMA R90, R90, R155, R169 ;  /* 0x0000009b5a5a7223 */ /* 0x000fe200000000a9 */
[----:B------:R-:W-:-:S04]  /*2590*/  SHF.L.U64.HI R169, R4, 0x4, R5 ;  /* 0x0000000404a97819 */ /* 0x000fc80000010205 */
[----:B------:R-:W-:Y:S01]  /*25a0*/  F2FP.F16.F32.PACK_AB R90, RZ, R90 ;  /* 0x0000005aff5a723e */ /* 0x000fe200000000ff */
[----:B------:R-:W-:-:S05]  /*25b0*/  IMAD.X R171, R169, 0x1, R161, P4 ;  /* 0x00000001a9ab7824 */ /* 0x000fca00020e06a1 */
[----:B------:R1:W-:Y:S01]  /*25c0*/  @P1 STG.E.U16 desc[UR36][R170.64], R90 ;  /* 0x0000005aaa001986 */ /* 0x0003e2000c101524 */
[----:B------:R-:W-:Y:S05]  /*25d0*/  @!P2 BRA `(.L_x_40) ;  /* 0x000000000004a947 */ /* 0x000fea0003800000 */
[----:B------:R2:W5:Y:S02]  /*25e0*/  LDG.E.LTC128B.U16 R154, desc[UR36][R88.64+0x2] ;  /* 0x00000224589a7981 */ /* 0x000564000c1e1520 */
.L_x_40:
[----:B------:R-:W-:Y:S05]  /*25f0*/  BSYNC B1 ;  /* 0x0000000000017941 */ /* 0x000fea0003800000 */
.L_x_39:
[----:B-----5:R-:W-:Y:S01]  /*2600*/  HADD2.F32 R173, -RZ, R154.H0_H0 ;  /* 0x2000009affad7230 */ /* 0x020fe20000004100 */
[----:B------:R-:W-:Y:S01]  /*2610*/  ISETP.GT.AND P1, PT, R0, 0x8, P3 ;  /* 0x000000080000780c */ /* 0x000fe20001f24270 */
[----:B------:R-:W-:Y:S03]  /*2620*/  BSSY B1, `(.L_x_41) ;  /* 0x000000a000017945 */ /* 0x000fe60003800000 */
[----:B-1----:R-:W-:-:S04]  /*2630*/  FMUL R90, R173, R156 ;  /* 0x0000009cad5a7220 */ /* 0x002fc80000400000 */
[----:B------:R-:W-:Y:S01]  /*2640*/  FFMA R90, R91, R155, R90 ;  /* 0x0000009b5b5a7223 */ /* 0x000fe2000000005a */
[----:B------:R-:W-:-:S04]  /*2650*/  @P2 MOV R91, R171 ;  /* 0x000000ab005b2202 */ /* 0x000fc80000000f00 */
[----:B------:R-:W-:-:S04]  /*2660*/  F2FP.F16.F32.PACK_AB R90, RZ, R90 ;  /* 0x0000005aff5a723e */ /* 0x000fc800000000ff */
[----:B------:R-:W-:Y:S01]  /*2670*/  PRMT R168, R90, 0x7610, R168 ;  /* 0x000076105aa87816 */ /* 0x000fe200000000a8 */
[----:B------:R-:W-:-:S05]  /*2680*/  @P2 IMAD.MOV.U32 R90, RZ, RZ, R170 ;  /* 0x000000ffff5a2224 */ /* 0x000fca00078e00aa */
[----:B------:R1:W-:Y:S01]  /*2690*/  @P2 STG.E.U16 desc[UR36][R90.64+0x2], R168 ;  /* 0x000002a85a002986 */ /* 0x0003e2000c101524 */
[----:B------:R-:W-:Y:S05]  /*26a0*/  @!P1 BRA `(.L_x_42) ;  /* 0x0000000000049947 */ /* 0x000fea0003800000 */
[----:B------:R3:W5:Y:S02]  /*26b0*/  LDG.E.LTC128B.U16 R154, desc[UR36][R162.64+0x10] ;  /* 0x00001024a29a7981 */ /* 0x000764000c1e1520 */
.L_x_42:
[----:B------:R-:W-:Y:S05]  /*26c0*/  BSYNC B1 ;  /* 0x0000000000017941 */ /* 0x000fea0003800000 */
.L_x_41:
[----:B-1---5:R-:W-:Y:S01]  /*26d0*/  HADD2.F32 R91, -RZ, R154.H0_H0 ;  /* 0x2000009aff5b7230 */ /* 0x022fe20000004100 */
[----:B------:R-:W-:Y:S01]  /*26e0*/  ISETP.GT.AND P2, PT, R0, 0x9, P3 ;  /* 0x000000090000780c */ /* 0x000fe20001f44270 */
[----:B------:R-:W-:Y:S01]  /*26f0*/  @P1 IMAD.MOV.U32 R90, RZ, RZ, R160 ;  /* 0x000000ffff5a1224 */ /* 0x000fe200078e00a0 */
[----:B------:R-:W-:Y:S02]  /*2700*/  BSSY B1, `(.L_x_43) ;  /* 0x0000009000017945 */ /* 0x000fe40003800000 */
[----:B------:R-:W-:-:S04]  /*2710*/  FMUL R91, R91, R156 ;  /* 0x0000009c5b5b7220 */ /* 0x000fc80000400000 */
[----:B------:R-:W-:-:S05]  /*2720*/  FFMA R91, R92, R155, R91 ;  /* 0x0000009b5c5b7223 */ /* 0x000fca000000005b */
[----:B------:R-:W-:-:S04]  /*2730*/  F2FP.F16.F32.PACK_AB R91, RZ, R91 ;  /* 0x0000005bff5b723e */ /* 0x000fc800000000ff */
[----:B------:R-:W-:Y:S01]  /*2740*/  PRMT R92, R91, 0x7610, R92 ;  /* 0x000076105b5c7816 */ /* 0x000fe2000000005c */
[----:B------:R-:W-:-:S05]  /*2750*/  @P1 IMAD.MOV.U32 R91, RZ, RZ, R161 ;  /* 0x000000ffff5b1224 */ /* 0x000fca00078e00a1 */
[----:B------:R1:W-:Y:S01]  /*2760*/  @P1 STG.E.U16 desc[UR36][R90.64+0x10], R92 ;  /* 0x0000105c5a001986 */ /* 0x0003e2000c101524 */
[----:B------:R-:W-:Y:S05]  /*2770*/  @!P2 BRA `(.L_x_44) ;  /* 0x000000000004a947 */ /* 0x000fea0003800000 */
[----:B------:R4:W5:Y:S02]  /*2780*/  LDG.E.LTC128B.U16 R154, desc[UR36][R162.64+0x12] ;  /* 0x00001224a29a7981 */ /* 0x000964000c1e1520 */
.L_x_44:
[----:B------:R-:W-:Y:S05]  /*2790*/  BSYNC B1 ;  /* 0x0000000000017941 */ /* 0x000fea0003800000 */
.L_x_43:
[----:B-1---5:R-:W-:Y:S01]  /*27a0*/  HADD2.F32 R91, -RZ, R154.H0_H0 ;  /* 0x2000009aff5b7230 */ /* 0x022fe20000004100 */
[----:B------:R-:W-:Y:S01]  /*27b0*/  ISETP.GT.AND P1, PT, R0, 0x8, P0 ;  /* 0x000000080000780c */ /* 0x000fe20000724270 */
[----:B------:R-:W-:Y:S03]  /*27c0*/  BSSY B1, `(.L_x_45) ;  /* 0x000000a000017945 */ /* 0x000fe60003800000 */
[----:B------:R-:W-:Y:S01]  /*27d0*/  FMUL R90, R91, R156 ;  /* 0x0000009c5b5a7220 */ /* 0x000fe20000400000 */
[----:B------:R-:W-:-:S03]  /*27e0*/  @P2 IMAD.MOV.U32 R91, RZ, RZ, R161 ;  /* 0x000000ffff5b2224 */ /* 0x000fc600078e00a1 */
[----:B------:R-:W-:-:S05]  /*27f0*/  FFMA R90, R93, R155, R90 ;  /* 0x0000009b5d5a7223 */ /* 0x000fca000000005a */
[----:B------:R-:W-:-:S04]  /*2800*/  F2FP.F16.F32.PACK_AB R90, RZ, R90 ;  /* 0x0000005aff5a723e */ /* 0x000fc800000000ff */
[----:B------:R-:W-:Y:S01]  /*2810*/  PRMT R92, R90, 0x7610, R92 ;  /* 0x000076105a5c7816 */ /* 0x000fe2000000005c */
[----:B------:R-:W-:-:S05]  /*2820*/  @P2 IMAD.MOV.U32 R90, RZ, RZ, R160 ;  /* 0x000000ffff5a2224 */ /* 0x000fca00078e00a0 */
[----:B------:R1:W-:Y:S01]  /*2830*/  @P2 STG.E.U16 desc[UR36][R90.64+0x12], R92 ;  /* 0x0000125c5a002986 */ /* 0x0003e2000c101524 */
[----:B------:R-:W-:Y:S05]  /*2840*/  @!P1 BRA `(.L_x_46) ;  /* 0x0000000000049947 */ /* 0x000fea0003800000 */
[----:B------:R0:W5:Y:S02]  /*2850*/  LDG.E.LTC128B.U16 R154, desc[UR36][R88.64+0x10] ;  /* 0x00001024589a7981 */ /* 0x000164000c1e1520 */
.L_x_46:
[----:B------:R-:W-:Y:S05]  /*2860*/  BSYNC B1 ;  /* 0x0000000000017941 */ /* 0x000fea0003800000 */
.L_x_45:
        /* <DEDUP_REMOVED lines=12> */
.L_x_48:
[----:B------:R-:W-:Y:S05]  /*2930*/  BSYNC B1 ;  /* 0x0000000000017941 */ /* 0x000fea0003800000 */
.L_x_47:
        /* <DEDUP_REMOVED lines=12> */
.L_x_50:
[----:B------:R-:W-:Y:S05]  /*2a00*/  BSYNC B1 ;  /* 0x0000000000017941 */ /* 0x000fea0003800000 */
.L_x_49:
        /* <DEDUP_REMOVED lines=12> */
.L_x_52:
[----:B------:R-:W-:Y:S05]  /*2ad0*/  BSYNC B1 ;  /* 0x0000000000017941 */ /* 0x000fea0003800000 */
.L_x_51:
[----:B-1---5:R-:W-:Y:S01]  /*2ae0*/  HADD2.F32 R91, -RZ, R154.H0_H0 ;  /* 0x2000009aff5b7230 */ /* 0x022fe20000004100 */
[----:B------:R-:W-:Y:S01]  /*2af0*/  ISETP.GT.AND P1, PT, R0, 0x10, P0 ;  /* 0x000000100000780c */ /* 0x000fe20000724270 */
[----:B------:R-:W-:Y:S03]  /*2b00*/  BSSY B1, `(.L_x_53) ;  /* 0x000000a000017945 */ /* 0x000fe60003800000 */
[----:B------:R-:W-:Y:S01]  /*2b10*/  FMUL R90, R91, R156 ;  /* 0x0000009c5b5a7220 */ /* 0x000fe20000400000 */
[----:B------:R-:W-:-:S03]  /*2b20*/  @P2 IMAD.MOV.U32 R91, RZ, RZ, R161 ;  /* 0x000000ffff5b2224 */ /* 0x000fc600078e00a1 */
[----:B------:R-:W-:-:S05]  /*2b30*/  FFMA R90, R97, R155, R90 ;  /* 0x0000009b615a7223 */ /* 0x000fca000000005a */
[----:B------:R-:W-:-:S04]  /*2b40*/  F2FP.F16.F32.PACK_AB R90, RZ, R90 ;  /* 0x0000005aff5a723e */ /* 0x000fc800000000ff */
[----:B------:R-:W-:Y:S02]  /*2b50*/  PRMT R92, R90, 0x7610, R92 ;  /* 0x000076105a5c7816 */ /* 0x000fe4000000005c */
[----:B------:R-:W-:-:S05]  /*2b60*/  @P2 MOV R90, R160 ;  /* 0x000000a0005a2202 */ /* 0x000fca0000000f00 */
[----:B------:R1:W-:Y:S01]  /*2b70*/  @P2 STG.E.U16 desc[UR36][R90.64+0x22], R92 ;  /* 0x0000225c5a002986 */ /* 0x0003e2000c101524 */
[----:B------:R-:W-:Y:S05]  /*2b80*/  @!P1 BRA `(.L_x_54) ;  /* 0x0000000000049947 */ /* 0x000fea0003800000 */
[----:B------:R0:W5:Y:S02]  /*2b90*/  LDG.E.LTC128B.U16 R154, desc[UR36][R88.64+0x20] ;  /* 0x00002024589a7981 */ /* 0x000164000c1e1520 */
.L_x_54:
[----:B------:R-:W-:Y:S05]  /*2ba0*/  BSYNC B1 ;  /* 0x0000000000017941 */ /* 0x000fea0003800000 */
.L_x_53:
        /* <DEDUP_REMOVED lines=12> */
.L_x_56:
[----:B------:R-:W-:Y:S05]  /*2c70*/  BSYNC B1 ;  /* 0x0000000000017941 */ /* 0x000fea0003800000 */
.L_x_55:
        /* <DEDUP_REMOVED lines=12> */
.L_x_58:
[----:B------:R-:W-:Y:S05]  /*2d40*/  BSYNC B1 ;  /* 0x0000000000017941 */ /* 0x000fea0003800000 */
.L_x_57:
        /* <DEDUP_REMOVED lines=12> */
.L_x_60:
[----:B------:R-:W-:Y:S05]  /*2e10*/  BSYNC B1 ;  /* 0x0000000000017941 */ /* 0x000fea0003800000 */
.L_x_59:
        /* <DEDUP_REMOVED lines=12> */
.L_x_62:
[----:B------:R-:W-:Y:S05]  /*2ee0*/  BSYNC B1 ;  /* 0x0000000000017941 */ /* 0x000fea0003800000 */
.L_x_61:
[----:B-1---5:R-:W-:Y:S01]  /*2ef0*/  HADD2.F32 R91, -RZ, R154.H0_H0 ;  /* 0x2000009aff5b7230 */ /* 0x022fe20000004100 */
[----:B------:R-:W-:Y:S01]  /*2f00*/  ISETP.GT.AND P2, PT, R0, 0x19, P0 ;  /* 0x000000190000780c */ /* 0x000fe20000744270 */
[----:B------:R-:W-:Y:S01]  /*2f10*/  @P1 IMAD.MOV.U32 R90, RZ, RZ, R170 ;  /* 0x000000ffff5a1224 */ /* 0x000fe200078e00aa */
[----:B------:R-:W-:Y:S02]  /*2f20*/  BSSY B1, `(.L_x_63) ;  /* 0x0000009000017945 */ /* 0x000fe40003800000 */
[----:B------:R-:W-:-:S04]  /*2f30*/  FMUL R91, R91, R156 ;  /* 0x0000009c5b5b7220 */ /* 0x000fc80000400000 */
[----:B------:R-:W-:-:S05]  /*2f40*/  FFMA R91, R102, R155, R91 ;  /* 0x0000009b665b7223 */ /* 0x000fca000000005b */
[----:B------:R-:W-:-:S04]  /*2f50*/  F2FP.F16.F32.PACK_AB R91, RZ, R91 ;  /* 0x0000005bff5b723e */ /* 0x000fc800000000ff */
[----:B------:R-:W-:Y:S02]  /*2f60*/  PRMT R92, R91, 0x7610, R92 ;  /* 0x000076105b5c7816 */ /* 0x000fe4000000005c */
[----:B------:R-:W-:-:S05]  /*2f70*/  @P1 MOV R91, R171 ;  /* 0x000000ab005b1202 */ /* 0x000fca0000000f00 */
[----:B------:R1:W-:Y:S01]  /*2f80*/  @P1 STG.E.U16 desc[UR36][R90.64+0x30], R92 ;  /* 0x0000305c5a001986 */ /* 0x0003e2000c101524 */
[----:B------:R-:W-:Y:S05]  /*2f90*/  @!P2 BRA `(.L_x_64) ;  /* 0x000000000004a947 */ /* 0x000fea0003800000 */
[----:B------:R0:W5:Y:S02]  /*2fa0*/  LDG.E.LTC128B.U16 R154, desc[UR36][R88.64+0x32] ;  /* 0x00003224589a7981 */ /* 0x000164000c1e1520 */
.L_x_64:
[----:B------:R-:W-:Y:S05]  /*2fb0*/  BSYNC B1 ;  /* 0x0000000000017941 */ /* 0x000fea0003800000 */
.L_x_63:
        /* <DEDUP_REMOVED lines=12> */
.L_x_66:
[----:B------:R-:W-:Y:S05]  /*3080*/  BSYNC B1 ;  /* 0x0000000000017941 */ /* 0x000fea0003800000 */
.L_x_65:
        /* <DEDUP_REMOVED lines=12> */
.L_x_68:
[----:B------:R-:W-:Y:S05]  /*3150*/  BSYNC B1 ;  /* 0x0000000000017941 */ /* 0x000fea0003800000 */
.L_x_67:
        /* <DEDUP_REMOVED lines=12> */
.L_x_70:
[----:B------:R-:W-:Y:S05]  /*3220*/  BSYNC B1 ;  /* 0x0000000000017941 */ /* 0x000fea0003800000 */
.L_x_69:
        /* <DEDUP_REMOVED lines=12> */
.L_x_72:
[----:B------:R-:W-:Y:S05]  /*32f0*/  BSYNC B1 ;  /* 0x0000000000017941 */ /* 0x000fea0003800000 */
.L_x_71:
        /* <DEDUP_REMOVED lines=12> */
.L_x_74:
[----:B------:R-:W-:Y:S05]  /*33c0*/  BSYNC B1 ;  /* 0x0000000000017941 */ /* 0x000fea0003800000 */
.L_x_73:
[----:B-1---5:R-:W-:Y:S01]  /*33d0*/  HADD2.F32 R91, -RZ, R154.H0_H0 ;  /* 0x2000009aff5b7230 */ /* 0x022fe20000004100 */
[----:B------:R-:W-:Y:S01]  /*33e0*/  @P1 MOV R90, R160 ;  /* 0x000000a0005a1202 */ /* 0x000fe20000000f00 */
[----:B------:R-:W-:Y:S01]  /*33f0*/  BSSY B1, `(.L_x_75) ;  /* 0x000000a000017945 */ /* 0x000fe20003800000 */
[----:B------:R-:W-:Y:S02]  /*3400*/  ISETP.GT.AND P2, PT, R0, 0x29, P3 ;  /* 0x000000290000780c */ /* 0x000fe40001f44270 */
        /* <DEDUP_REMOVED lines=8> */
.L_x_76:
[----:B------:R-:W-:Y:S05]  /*3490*/  BSYNC B1 ;  /* 0x0000000000017941 */ /* 0x000fea0003800000 */
.L_x_75:
        /* <DEDUP_REMOVED lines=12> */
.L_x_78:
[----:B------:R-:W-:Y:S05]  /*3560*/  BSYNC B1 ;  /* 0x0000000000017941 */ /* 0x000fea0003800000 */
.L_x_77:
        /* <DEDUP_REMOVED lines=12> */
.L_x_80:
[----:B------:R-:W-:Y:S05]  /*3630*/  BSYNC B1 ;  /* 0x0000000000017941 */ /* 0x000fea0003800000 */
.L_x_79:
        /* <DEDUP_REMOVED lines=12> */
.L_x_82:
[----:B------:R-:W-:Y:S05]  /*3700*/  BSYNC B1 ;  /* 0x0000000000017941 */ /* 0x000fea0003800000 */
.L_x_81:
        /* <DEDUP_REMOVED lines=12> */
.L_x_84:
[----:B------:R-:W-:Y:S05]  /*37d0*/  BSYNC B1 ;  /* 0x0000000000017941 */ /* 0x000fea0003800000 */
.L_x_83:
[----:B-1---5:R-:W-:Y:S01]  /*37e0*/  HADD2.F32 R91, -RZ, R154.H0_H0 ;  /* 0x2000009aff5b7230 */ /* 0x022fe20000004100 */
[----:B------:R-:W-:Y:S01]  /*37f0*/  ISETP.GT.AND P1, PT, R0, 0x30, P0 ;  /* 0x000000300000780c */ /* 0x000fe20000724270 */
[----:B------:R-:W-:Y:S03]  /*3800*/  BSSY B1, `(.L_x_85) ;  /* 0x000000a000017945 */ /* 0x000fe60003800000 */
[----:B------:R-:W-:Y:S01]  /*3810*/  FMUL R90, R91, R156 ;  /* 0x0000009c5b5a7220 */ /* 0x000fe20000400000 */
[----:B------:R-:W-:-:S03]  /*3820*/  @P2 MOV R91, R161 ;  /* 0x000000a1005b2202 */ /* 0x000fc60000000f00 */
[----:B------:R-:W-:-:S05]  /*3830*/  FFMA R90, R113, R155, R90 ;  /* 0x0000009b715a7223 */ /* 0x000fca000000005a */
[----:B------:R-:W-:-:S04]  /*3840*/  F2FP.F16.F32.PACK_AB R90, RZ, R90 ;  /* 0x0000005aff5a723e */ /* 0x000fc800000000ff */
[----:B------:R-:W-:Y:S01]  /*3850*/  PRMT R92, R90, 0x7610, R92 ;  /* 0x000076105a5c7816 */ /* 0x000fe2000000005c */
[----:B------:R-:W-:-:S05]  /*3860*/  @P2 IMAD.MOV.U32 R90, RZ, RZ, R160 ;  /* 0x000000ffff5a2224 */ /* 0x000fca00078e00a0 */
[----:B------:R1:W-:Y:S01]  /*3870*/  @P2 STG.E.U16 desc[UR36][R90.64+0x62], R92 ;  /* 0x0000625c5a002986 */ /* 0x0003e2000c101524 */
[----:B------:R-:W-:Y:S05]  /*3880*/  @!P1 BRA `(.L_x_86) ;  /* 0x0000000000049947 */ /* 0x000fea0003800000 */
[----:B------:R0:W5:Y:S02]  /*3890*/  LDG.E.LTC128B.U16 R154, desc[UR36][R88.64+0x60] ;  /* 0x00006024589a7981 */ /* 0x000164000c1e1520 */
.L_x_86:
[----:B------:R-:W-:Y:S05]  /*38a0*/  BSYNC B1 ;  /* 0x0000000000017941 */ /* 0x000fea0003800000 */
.L_x_85:
        /* <DEDUP_REMOVED lines=12> */
.L_x_88:
[----:B------:R-:W-:Y:S05]  /*3970*/  BSYNC B1 ;  /* 0x0000000000017941 */ /* 0x000fea0003800000 */
.L_x_87:
        /* <DEDUP_REMOVED lines=12> */
.L_x_90:
[----:B------:R-:W-:Y:S05]  /*3a40*/  BSYNC B1 ;  /* 0x0000000000017941 */ /* 0x000fea0003800000 */
.L_x_89:
        /* <DEDUP_REMOVED lines=12> */
.L_x_92:
[----:B------:R-:W-:Y:S05]  /*3b10*/  BSYNC B1 ;  /* 0x0000000000017941 */ /* 0x000fea0003800000 */
.L_x_91:
        /* <DEDUP_REMOVED lines=12> */
.L_x_94:
[----:B------:R-:W-:Y:S05]  /*3be0*/  BSYNC B1 ;  /* 0x0000000000017941 */ /* 0x000fea0003800000 */
.L_x_93:
        /* <DEDUP_REMOVED lines=12> */
.L_x_96:
[----:B------:R-:W-:Y:S05]  /*3cb0*/  BSYNC B1 ;  /* 0x0000000000017941 */ /* 0x000fea0003800000 */
.L_x_95:
        /* <DEDUP_REMOVED lines=12> */
.L_x_98:
[----:B------:R-:W-:Y:S05]  /*3d80*/  BSYNC B1 ;  /* 0x0000000000017941 */ /* 0x000fea0003800000 */
.L_x_97:
        /* <DEDUP_REMOVED lines=12> */
.L_x_100:
[----:B------:R-:W-:Y:S05]  /*3e50*/  BSYNC B1 ;  /* 0x0000000000017941 */ /* 0x000fea0003800000 */
.L_x_99:
        /* <DEDUP_REMOVED lines=12> */
.L_x_102:
[----:B------:R-:W-:Y:S05]  /*3f20*/  BSYNC B1 ;  /* 0x0000000000017941 */ /* 0x000fea0003800000 */
.L_x_101:
        /* <DEDUP_REMOVED lines=12> */
.L_x_104:
[----:B------:R-:W-:Y:S05]  /*3ff0*/  BSYNC B1 ;  /* 0x0000000000017941 */ /* 0x000fea0003800000 */
.L_x_103:
        /* <DEDUP_REMOVED lines=12> */
.L_x_106:
[----:B------:R-:W-:Y:S05]  /*40c0*/  BSYNC B1 ;  /* 0x0000000000017941 */ /* 0x000fea0003800000 */
.L_x_105:
        /* <DEDUP_REMOVED lines=12> */
.L_x_108:
[----:B------:R-:W-:Y:S05]  /*4190*/  BSYNC B1 ;  /* 0x0000000000017941 */ /* 0x000fea0003800000 */
.L_x_107:
        /* <DEDUP_REMOVED lines=12> */
.L_x_110:
[----:B------:R-:W-:Y:S05]  /*4260*/  BSYNC B1 ;  /* 0x0000000000017941 */ /* 0x000fea0003800000 */
.L_x_109:
        /* <DEDUP_REMOVED lines=12> */
.L_x_112:
[----:B------:R-:W-:Y:S05]  /*4330*/  BSYNC B1 ;  /* 0x0000000000017941 */ /* 0x000fea0003800000 */
.L_x_111:
        /* <DEDUP_REMOVED lines=12> */
.L_x_114:
[----:B------:R-:W-:Y:S05]  /*4400*/  BSYNC B1 ;  /* 0x0000000000017941 */ /* 0x000fea0003800000 */
.L_x_113:
        /* <DEDUP_REMOVED lines=12> */
.L_x_116:
[----:B------:R-:W-:Y:S05]  /*44d0*/  BSYNC B1 ;  /* 0x0000000000017941 */ /* 0x000fea0003800000 */
.L_x_115:
        /* <DEDUP_REMOVED lines=12> */
.L_x_118:
[----:B------:R-:W-:Y:S05]  /*45a0*/  BSYNC B1 ;  /* 0x0000000000017941 */ /* 0x000fea0003800000 */
.L_x_117:
        /* <DEDUP_REMOVED lines=12> */
.L_x_120:
[----:B------:R-:W-:Y:S05]  /*4670*/  BSYNC B1 ;  /* 0x0000000000017941 */ /* 0x000fea0003800000 */
.L_x_119:
        /* <DEDUP_REMOVED lines=12> */
.L_x_122:
[----:B------:R-:W-:Y:S05]  /*4740*/  BSYNC B1 ;  /* 0x0000000000017941 */ /* 0x000fea0003800000 */
.L_x_121:
        /* <DEDUP_REMOVED lines=12> */
.L_x_124:
[----:B------:R-:W-:Y:S05]  /*4810*/  BSYNC B1 ;  /* 0x0000000000017941 */ /* 0x000fea0003800000 */
.L_x_123:
        /* <DEDUP_REMOVED lines=12> */
.L_x_126:
[----:B------:R-:W-:Y:S05]  /*48e0*/  BSYNC B1 ;  /* 0x0000000000017941 */ /* 0x000fea0003800000 */
.L_x_125:
        /* <DEDUP_REMOVED lines=12> */
.L_x_128:
[----:B------:R-:W-:Y:S05]  /*49b0*/  BSYNC B1 ;  /* 0x0000000000017941 */ /* 0x000fea0003800000 */
.L_x_127:
        /* <DEDUP_REMOVED lines=12> */
.L_x_130:
[----:B------:R-:W-:Y:S05]  /*4a80*/  BSYNC B1 ;  /* 0x0000000000017941 */ /* 0x000fea0003800000 */
.L_x_129:
        /* <DEDUP_REMOVED lines=12> */
.L_x_132:
[----:B------:R-:W-:Y:S05]  /*4b50*/  BSYNC B1 ;  /* 0x0000000000017941 */ /* 0x000fea0003800000 */
.L_x_131:
        /* <DEDUP_REMOVED lines=12> */
.L_x_134:
[----:B------:R-:W-:Y:S05]  /*4c20*/  BSYNC B1 ;  /* 0x0000000000017941 */ /* 0x000fea0003800000 */
.L_x_133:
        /* <DEDUP_REMOVED lines=12> */
.L_x_136:
[----:B------:R-:W-:Y:S05]  /*4cf0*/  BSYNC B1 ;  /* 0x0000000000017941 */ /* 0x000fea0003800000 */
.L_x_135:
        /* <DEDUP_REMOVED lines=12> */
.L_x_138:
[----:B------:R-:W-:Y:S05]  /*4dc0*/  BSYNC B1 ;  /* 0x0000000000017941 */ /* 0x000fea0003800000 */
.L_x_137:
        /* <DEDUP_REMOVED lines=12> */
.L_x_140:
[----:B------:R-:W-:Y:S05]  /*4e90*/  BSYNC B1 ;  /* 0x0000000000017941 */ /* 0x000fea0003800000 */
.L_x_139:
        /* <DEDUP_REMOVED lines=12> */
.L_x_142:
[----:B------:R-:W-:Y:S05]  /*4f60*/  BSYNC B1 ;  /* 0x0000000000017941 */ /* 0x000fea0003800000 */
.L_x_141:
        /* <DEDUP_REMOVED lines=12> */
.L_x_144:
[----:B------:R-:W-:Y:S05]  /*5030*/  BSYNC B1 ;  /* 0x0000000000017941 */ /* 0x000fea0003800000 */
.L_x_143:
        /* <DEDUP_REMOVED lines=12> */
.L_x_146:
[----:B------:R-:W-:Y:S05]  /*5100*/  BSYNC B1 ;  /* 0x0000000000017941 */ /* 0x000fea0003800000 */
.L_x_145:
        /* <DEDUP_REMOVED lines=12> */
.L_x_148:
[----:B------:R-:W-:Y:S05]  /*51d0*/  BSYNC B1 ;  /* 0x0000000000017941 */ /* 0x000fea0003800000 */
.L_x_147:
        /* <DEDUP_REMOVED lines=12> */
.L_x_150:
[----:B------:R-:W-:Y:S05]  /*52a0*/  BSYNC B1 ;  /* 0x0000000000017941 */ /* 0x000fea0003800000 */
.L_x_149:
        /* <DEDUP_REMOVED lines=12> */
.L_x_152:
[----:B------:R-:W-:Y:S05]  /*5370*/  BSYNC B1 ;  /* 0x0000000000017941 */ /* 0x000fea0003800000 */
.L_x_151:
        /* <DEDUP_REMOVED lines=12> */
.L_x_154:
[----:B------:R-:W-:Y:S05]  /*5440*/  BSYNC B1 ;  /* 0x0000000000017941 */ /* 0x000fea0003800000 */
.L_x_153:
        /* <DEDUP_REMOVED lines=12> */
.L_x_156:
[----:B------:R-:W-:Y:S05]  /*5510*/  BSYNC B1 ;  /* 0x0000000000017941 */ /* 0x000fea0003800000 */
.L_x_155:
        /* <DEDUP_REMOVED lines=12> */
.L_x_158:
[----:B------:R-:W-:Y:S05]  /*55e0*/  BSYNC B1 ;  /* 0x0000000000017941 */ /* 0x000fea0003800000 */
.L_x_157:
[----:B-1---5:R-:W-:Y:S01]  /*55f0*/  HADD2.F32 R91, -RZ, R154.H0_H0 ;  /* 0x2000009aff5b7230 */ /* 0x022fe20000004100 */
[----:B------:R-:W-:Y:S01]  /*5600*/  ISETP.GT.AND P1, PT, R0, 0x79, P0 ;  /* 0x000000790000780c */ /* 0x000fe20000724270 */
[----:B------:R-:W-:Y:S01]  /*5610*/  @P2 IMAD.MOV.U32 R8, RZ, RZ, R170 ;  /* 0x000000ffff082224 */ /* 0x000fe200078e00aa */
[----:B------:R-:W-:Y:S01]  /*5620*/  IADD3 R157, P0, R157, 0x80, RZ ;  /* 0x000000809d9d7810 */ /* 0x000fe20007f1e0ff */
[----:B------:R-:W-:Y:S01]  /*5630*/  BSSY B1, `(.L_x_159) ;  /* 0x000000a000017945 */ /* 0x000fe20003800000 */
[----:B------:R-:W-:-:S04]  /*5640*/  FMUL R91, R91, R156 ;  /* 0x0000009c5b5b7220 */ /* 0x000fc80000400000 */
[----:B------:R-:W-:-:S05]  /*5650*/  FFMA R91, R150, R155, R91 ;  /* 0x0000009b965b7223 */ /* 0x000fca000000005b */
[----:B------:R-:W-:-:S04]  /*5660*/  F2FP.F16.F32.PACK_AB R91, RZ, R91 ;  /* 0x0000005bff5b723e */ /* 0x000fc800000000ff */
[----:B------:R-:W-:Y:S01]  /*5670*/  PRMT R90, R91, 0x7610, R90 ;  /* 0x000076105b5a7816 */ /* 0x000fe2000000005a */
[----:B------:R-:W-:Y:S02]  /*5680*/  IMAD.X R91, RZ, RZ, R9, P0 ;  /* 0x000000ffff5b7224 */ /* 0x000fe400000e0609 */
[----:B------:R-:W-:-:S05]  /*5690*/  @P2 IMAD.MOV.U32 R9, RZ, RZ, R171 ;  /* 0x000000ffff092224 */ /* 0x000fca00078e00ab */
[----:B------:R1:W-:Y:S01]  /*56a0*/  @P2 STG.E.U16 desc[UR36][R8.64+0xf0], R90 ;  /* 0x0000f05a08002986 */ /* 0x0003e2000c101524 */
[----:B------:R-:W-:Y:S05]  /*56b0*/  @!P1 BRA `(.L_x_160) ;  /* 0x0000000000049947 */ /* 0x000fea0003800000 */
[----:B------:R0:W5:Y:S02]  /*56c0*/  LDG.E.LTC128B.U16 R154, desc[UR36][R88.64+0xf2] ;  /* 0x0000f224589a7981 */ /* 0x000164000c1e1520 */
.L_x_160:
[----:B------:R-:W-:Y:S05]  /*56d0*/  BSYNC B1 ;  /* 0x0000000000017941 */ /* 0x000fea0003800000 */
.L_x_159:
[----:B-1---5:R-:W-:Y:S01]  /*56e0*/  HADD2.F32 R9, -RZ, R154.H0_H0 ;  /* 0x2000009aff097230 */ /* 0x022fe20000004100 */
[----:B------:R-:W-:Y:S01]  /*56f0*/  ISETP.GT.AND P0, PT, R3, 0x80, PT ;  /* 0x000000800300780c */ /* 0x000fe20003f04270 */
[----:B------:R-:W-:-:S03]  /*5700*/  IMAD R8, R91, R14, RZ ;  /* 0x0000000e5b087224 */ /* 0x000fc600078e02ff */
[----:B0-2---:R-:W-:Y:S01]  /*5710*/  FMUL R88, R9, R156 ;  /* 0x0000009c09587220 */ /* 0x005fe20000400000 */
[C---:B------:R-:W-:Y:S01]  /*5720*/  IMAD R97, R157.reuse, R15, R8 ;  /* 0x0000000f9d617224 */ /* 0x040fe200078e0208 */
[----:B------:R-:W-:Y:S01]  /*5730*/  ISETP.GT.AND P3, PT, R0, RZ, P0 ;  /* 0x000000ff0000720c */ /* 0x000fe20000764270 */
[----:B------:R-:W-:-:S04]  /*5740*/  IMAD.WIDE.U32 R8, R157, R14, R158 ;  /* 0x0000000e9d087225 */ /* 0x000fc800078e009e */
[----:B------:R-:W-:Y:S01]  /*5750*/  FFMA R151, R151, R155, R88 ;  /* 0x0000009b97977223 */ /* 0x000fe20000000058 */
[----:B------:R-:W-:Y:S01]  /*5760*/  IMAD.IADD R9, R9, 0x1, R97 ;  /* 0x0000000109097824 */ /* 0x000fe200078e0261 */
[----:B------:R-:W-:-:S03]  /*5770*/  LEA R88, P2, R8, R10, 0x1 ;  /* 0x0000000a08587211 */ /* 0x000fc600078408ff */
[----:B------:R-:W-:Y:S02]  /*5780*/  F2FP.F16.F32.PACK_AB R151, RZ, R151 ;  /* 0x00000097ff97723e */ /* 0x000fe400000000ff */
[----:B------:R-:W-:-:S03]  /*5790*/  LEA.HI.X R89, R8, R11, R9, 0x1, P2 ;  /* 0x0000000b08597211 */ /* 0x000fc600010f0c09 */
[----:B------:R0:W-:Y:S04]  /*57a0*/  @P1 STG.E.U16 desc[UR36][R170.64+0xf2], R151 ;  /* 0x0000f297aa001986 */ /* 0x0001e8000c101524 */
[----:B------:R-:W2:Y:S01]  /*57b0*/  @P3 LDG.E.LTC128B.U16 R154, desc[UR36][R88.64] ;  /* 0x00000024589a3981 */ /* 0x000ea2000c1e1520 */
[----:B------:R-:W-:Y:S01]  /*57c0*/  IMAD.WIDE.U32 R8, R157, R14, R6 ;  /* 0x0000000e9d087225 */ /* 0x000fe200078e0006 */
[----:B------:R-:W-:Y:S01]  /*57d0*/  SHF.L.U64.HI R95, R4, 0x8, R5 ;  /* 0x00000008045f7819 */ /* 0x000fe20000010205 */
[----:B------:R-:W-:Y:S01]  /*57e0*/  BSSY B1, `(.L_x_161) ;  /* 0x0000011000017945 */ /* 0x000fe20003800000 */
[----:B------:R-:W-:Y:S01]  /*57f0*/  ISETP.GT.AND P2, PT, R0, 0x1, P0 ;  /* 0x000000010000780c */ /* 0x000fe20000744270 */
[----:B------:R-:W-:Y:S01]  /*5800*/  IMAD.SHL.U32 R93, R4, 0x100, RZ ;  /* 0x00000100045d7824 */ /* 0x000fe200078e00ff */
[----:B------:R-:W-:-:S03]  /*5810*/  IADD3 R9, R97, R9, RZ ;  /* 0x0000000961097210 */ /* 0x000fc60007ffe0ff */
[----:B------:R-:W-:Y:S01]  /*5820*/  IMAD.WIDE.U32 R90, R23, R12, R8 ;  /* 0x0000000c175a7225 */ /* 0x000fe200078e0008 */
[----:B------:R-:W-:-:S03]  /*5830*/  IADD3 R8, P1, R93, R160, RZ ;  /* 0x000000a05d087210 */ /* 0x000fc60007f3e0ff */
[----:B------:R-:W-:Y:S01]  /*5840*/  IMAD.IADD R5, R13, 0x1, R91 ;  /* 0x000000010d057824 */ /* 0x000fe200078e025b */
[----:B------:R-:W-:Y:S01]  /*5850*/  LEA R4, P4, R90, R10, 0x1 ;  /* 0x0000000a5a047211 */ /* 0x000fe200078808ff */
[----:B------:R-:W-:-:S03]  /*5860*/  IMAD.X R9, R95, 0x1, R161, P1 ;  /* 0x000000015f097824 */ /* 0x000fc600008e06a1 */
[----:B------:R-:W-:Y:S01]  /*5870*/  LEA.HI.X R5, R90, R11, R5, 0x1, P4 ;  /* 0x0000000b5a057211 */ /* 0x000fe200020f0c05 */
[----:B--2---:R-:W-:-:S05]  /*5880*/  HADD2.F32 R15, -RZ, R154.H0_H0 ;  /* 0x2000009aff0f7230 */ /* 0x004fca0000004100 */
[----:B------:R-:W-:-:S04]  /*5890*/  FMUL R15, R15, R156 ;  /* 0x0000009c0f0f7220 */ /* 0x000fc80000400000 */
[----:B------:R-:W-:-:S05]  /*58a0*/  FFMA R15, R24, R155, R15 ;  /* 0x0000009b180f7223 */ /* 0x000fca000000000f */
[----:B------:R-:W-:-:S05]  /*58b0*/  F2FP.F16.F32.PACK_AB R15, RZ, R15 ;  /* 0x0000000fff0f723e */ /* 0x000fca00000000ff */
[----:B------:R0:W-:Y:S01]  /*58c0*/  @P3 STG.E.U16 desc[UR36][R8.64], R15 ;  /* 0x0000000f08003986 */ /* 0x0001e2000c101524 */
[----:B------:R-:W-:Y:S05]  /*58d0*/  @!P2 BRA `(.L_x_162) ;  /* 0x000000000004a947 */ /* 0x000fea0003800000 */
[----:B------:R1:W5:Y:S02]  /*58e0*/  LDG.E.LTC128B.U16 R154, desc[UR36][R4.64+0x2] ;  /* 0x00000224049a7981 */ /* 0x000364000c1e1520 */
.L_x_162:
[----:B------:R-:W-:Y:S05]  /*58f0*/  BSYNC B1 ;  /* 0x0000000000017941 */ /* 0x000fea0003800000 */
.L_x_161:
[----:B0----5:R-:W-:Y:S01]  /*5900*/  HADD2.F32 R15, -RZ, R154.H0_H0 ;  /* 0x2000009aff0f7230 */ /* 0x021fe20000004100 */
[----:B------:R-:W-:Y:S01]  /*5910*/  ISETP.GT.AND P1, PT, R3, 0x88, PT ;  /* 0x000000880300780c */ /* 0x000fe20003f24270 */
[----:B------:R-:W-:Y:S03]  /*5920*/  BSSY B1, `(.L_x_163) ;  /* 0x000000f000017945 */ /* 0x000fe60003800000 */
[----:B------:R-:W-:Y:S01]  /*5930*/  FMUL R24, R15, R156 ;  /* 0x0000009c0f187220 */ /* 0x000fe20000400000 */
[----:B------:R-:W-:Y:S01]  /*5940*/  IMAD.WIDE.U32 R14, R157, R14, R164 ;  /* 0x0000000e9d0e7225 */ /* 0x000fe200078e00a4 */
[----:B------:R-:W-:-:S03]  /*5950*/  ISETP.GT.AND P3, PT, R0, RZ, P1 ;  /* 0x000000ff0000720c */ /* 0x000fc60000f64270 */
[----:B------:R-:W-:Y:S01]  /*5960*/  FFMA R24, R25, R155, R24 ;  /* 0x0000009b19187223 */ /* 0x000fe20000000018 */
[----:B------:R-:W-:Y:S01]  /*5970*/  IMAD.IADD R97, R97, 0x1, R15 ;  /* 0x0000000161617824 */ /* 0x000fe200078e020f */
[-C--:B------:R-:W-:Y:S02]  /*5980*/  IADD3 R21, P5, R20, R14.reuse, RZ ;  /* 0x0000000e14157210 */ /* 0x080fe40007fbe0ff */
[----:B------:R-:W-:Y:S02]  /*5990*/  IADD3 R20, P4, R6, R14, RZ ;  /* 0x0000000e06147210 */ /* 0x000fe40007f9e0ff */
[----:B------:R-:W-:Y:S01]  /*59a0*/  F2FP.F16.F32.PACK_AB R24, RZ, R24 ;  /* 0x00000018ff18723e */ /* 0x000fe200000000ff */
[----:B------:R-:W-:Y:S01]  /*59b0*/  IMAD.X R158, R97, 0x1, R159, P5 ;  /* 0x00000001619e7824 */ /* 0x000fe200028e069f */
[----:B------:R-:W-:-:S03]  /*59c0*/  LEA R14, P5, R21, R10, 0x1 ;  /* 0x0000000a150e7211 */ /* 0x000fc600078a08ff */
[----:B------:R0:W-:Y:S01]  /*59d0*/  @P2 STG.E.U16 desc[UR36][R8.64+0x2], R24 ;  /* 0x0000021808002986 */ /* 0x0001e2000c101524 */
[----:B------:R-:W-:Y:S01]  /*59e0*/  LEA.HI.X R15, R21, R11, R158, 0x1, P5 ;  /* 0x0000000b150f7211 */ /* 0x000fe200028f0c9e */
[----:B------:R-:W-:Y:S08]  /*59f0*/  @!P3 BRA `(.L_x_164) ;  /* 0x000000000004b947 */ /* 0x000ff00003800000 */
[----:B------:R2:W5:Y:S02]  /*5a00*/  LDG.E.LTC128B.U16 R154, desc[UR36][R14.64] ;  /* 0x000000240e9a7981 */ /* 0x000564000c1e1520 */
.L_x_164:
[----:B------:R-:W-:Y:S05]  /*5a10*/  BSYNC B1 ;  /* 0x0000000000017941 */ /* 0x000fea0003800000 */
.L_x_163:
[----:B-----5:R-:W-:Y:S01]  /*5a20*/  HADD2.F32 R3, -RZ, R154.H0_H0 ;  /* 0x2000009aff037230 */ /* 0x020fe20000004100 */
[----:B------:R-:W-:Y:S01]  /*5a30*/  ISETP.GT.AND P2, PT, R0, 0x1, P1 ;  /* 0x000000010000780c */ /* 0x000fe20000f44270 */
[----:B------:R-:W-:Y:S01]  /*5a40*/  IMAD.X R21, R7, 0x1, R97, P4 ;  /* 0x0000000107157824 */ /* 0x000fe200020e0661 */
[----:B------:R-:W-:Y:S01]  /*5a50*/  IADD3 R6, P4, R8, R167, RZ ;  /* 0x000000a708067210 */ /* 0x000fe20007f9e0ff */
[----:B------:R-:W-:Y:S01]  /*5a60*/  BSSY B1, `(.L_x_165) ;  /* 0x000000c000017945 */ /* 0x000fe20003800000 */
[----:B------:R-:W-:Y:S01]  /*5a70*/  FMUL R3, R3, R156 ;  /* 0x0000009c03037220 */ /* 0x000fe20000400000 */
[----:B--2---:R-:W-:-:S04]  /*5a80*/  IMAD.WIDE.U32 R14, R23, R12, R20 ;  /* 0x0000000c170e7225 */ /* 0x004fc800078e0014 */
[----:B------:R-:W-:Y:S01]  /*5a90*/  FFMA R3, R26, R155, R3 ;  /* 0x0000009b1a037223 */ /* 0x000fe20000000003 */
[----:B------:R-:W-:Y:S01]  /*5aa0*/  IMAD.X R7, R9, 0x1, R169, P4 ;  /* 0x0000000109077824 */ /* 0x000fe200020e06a9 */
[----:B------:R-:W-:Y:S01]  /*5ab0*/  LEA R10, P5, R14, R10, 0x1 ;  /* 0x0000000a0e0a7211 */ /* 0x000fe200078a08ff */
[----:B------:R-:W-:Y:S02]  /*5ac0*/  IMAD.IADD R13, R13, 0x1, R15 ;  /* 0x000000010d0d7824 */ /* 0x000fe400078e020f */
[----:B------:R-:W-:-:S03]  /*5ad0*/  F2FP.F16.F32.PACK_AB R3, RZ, R3 ;  /* 0x00000003ff03723e */ /* 0x000fc600000000ff */
[----:B------:R-:W-:Y:S02]  /*5ae0*/  LEA.HI.X R11, R14, R11, R13, 0x1, P5 ;  /* 0x0000000b0e0b7211 */ /* 0x000fe400028f0c0d */
[----:B------:R2:W-:Y:S01]  /*5af0*/  @P3 STG.E.U16 desc[UR36][R6.64], R3 ;  /* 0x0000000306003986 */ /* 0x0005e2000c101524 */
[----:B------:R-:W-:Y:S05]  /*5b00*/  @!P2 BRA `(.L_x_166) ;  /* 0x000000000004a947 */ /* 0x000fea0003800000 */
[----:B------:R0:W5:Y:S02]  /*5b10*/  LDG.E.LTC128B.U16 R154, desc[UR36][R10.64+0x2] ;  /* 0x000002240a9a7981 */ /* 0x000164000c1e1520 */
.L_x_166:
[----:B------:R-:W-:Y:S05]  /*5b20*/  BSYNC B1 ;  /* 0x0000000000017941 */ /* 0x000fea0003800000 */
.L_x_165:
[----:B--2--5:R-:W-:Y:S01]  /*5b30*/  HADD2.F32 R3, -RZ, R154.H0_H0 ;  /* 0x2000009aff037230 */ /* 0x024fe20000004100 */
[----:B------:R-:W-:Y:S01]  /*5b40*/  ISETP.GT.AND P3, PT, R0, 0x8, P0 ;  /* 0x000000080000780c */ /* 0x000fe20000764270 */
[----:B------:R-:W-:Y:S03]  /*5b50*/  BSSY B1, `(.L_x_167) ;  /* 0x0000007000017945 */ /* 0x000fe60003800000 */
[----:B------:R-:W-:-:S04]  /*5b60*/  FMUL R12, R3, R156 ;  /* 0x0000009c030c7220 */ /* 0x000fc80000400000 */
[----:B------:R-:W-:-:S05]  /*5b70*/  FFMA R12, R27, R155, R12 ;  /* 0x0000009b1b0c7223 */ /* 0x000fca000000000c */
[----:B------:R-:W-:-:S05]  /*5b80*/  F2FP.F16.F32.PACK_AB R12, RZ, R12 ;  /* 0x0000000cff0c723e */ /* 0x000fca00000000ff */
[----:B------:R2:W-:Y:S01]  /*5b90*/  @P2 STG.E.U16 desc[UR36][R6.64+0x2], R12 ;  /* 0x0000020c06002986 */ /* 0x0005e2000c101524 */
[----:B------:R-:W-:Y:S05]  /*5ba0*/  @!P3 BRA `(.L_x_168) ;  /* 0x000000000004b947 */ /* 0x000fea0003800000 */
[----:B------:R0:W5:Y:S02]  /*5bb0*/  LDG.E.LTC128B.U16 R154, desc[UR36][R4.64+0x10] ;  /* 0x00001024049a7981 */ /* 0x000164000c1e1520 */
.L_x_168:
[----:B------:R-:W-:Y:S05]  /*5bc0*/  BSYNC B1 ;  /* 0x0000000000017941 */ /* 0x000fea0003800000 */
.L_x_167:
[----:B-----5:R-:W-:Y:S01]  /*5bd0*/  HADD2.F32 R3, -RZ, R154.H0_H0 ;  /* 0x2000009aff037230 */ /* 0x020fe20000004100 */
[----:B------:R-:W-:Y:S01]  /*5be0*/  ISETP.GT.AND P2, PT, R0, 0x9, P0 ;  /* 0x000000090000780c */ /* 0x000fe20000744270 */
[----:B--2---:R-:W-:Y:S01]  /*5bf0*/  IMAD.MOV.U32 R6, RZ, RZ, R8 ;  /* 0x000000ffff067224 */ /* 0x004fe200078e0008 */
[----:B------:R-:W-:Y:S01]  /*5c00*/  BSSY B1, `(.L_x_169) ;  /* 0x0000008000017945 */ /* 0x000fe20003800000 */
[----:B------:R-:W-:Y:S02]  /*5c10*/  IMAD.MOV.U32 R7, RZ, RZ, R9 ;  /* 0x000000ffff077224 */ /* 0x000fe400078e0009 */
[----:B------:R-:W-:-:S04]  /*5c20*/  FMUL R3, R3, R156 ;  /* 0x0000009c03037220 */ /* 0x000fc80000400000 */
[----:B------:R-:W-:-:S05]  /*5c30*/  FFMA R3, R28, R155, R3 ;  /* 0x0000009b1c037223 */ /* 0x000fca0000000003 */
[----:B------:R-:W-:-:S05]  /*5c40*/  F2FP.F16.F32.PACK_AB R3, RZ, R3 ;  /* 0x00000003ff03723e */ /* 0x000fca00000000ff */
[----:B------:R2:W-:Y:S01]  /*5c50*/  @P3 STG.E.U16 desc[UR36][R6.64+0x10], R3 ;  /* 0x0000100306003986 */ /* 0x0005e2000c101524 */
[----:B------:R-:W-:Y:S05]  /*5c60*/  @!P2 BRA `(.L_x_170) ;  /* 0x000000000004a947 */ /* 0x000fea0003800000 */
[----:B------:R0:W5:Y:S02]  /*5c70*/  LDG.E.LTC128B.U16 R154, desc[UR36][R4.64+0x12] ;  /* 0x00001224049a7981 */ /* 0x000164000c1e1520 */
.L_x_170:
[----:B------:R-:W-:Y:S05]  /*5c80*/  BSYNC B1 ;  /* 0x0000000000017941 */ /* 0x000fea0003800000 */
.L_x_169:
        /* <DEDUP_REMOVED lines=9> */
.L_x_172:
[----:B------:R-:W-:Y:S05]  /*5d20*/  BSYNC B1 ;  /* 0x0000000000017941 */ /* 0x000fea0003800000 */
.L_x_171:
[----:B-----5:R-:W-:Y:S01]  /*5d30*/  HADD2.F32 R3, -RZ, R154.H0_H0 ;  /* 0x2000009aff037230 */ /* 0x020fe20000004100 */
[----:B0-----:R-:W-:Y:S01]  /*5d40*/  IADD3 R8, P3, R167, R8, RZ ;  /* 0x00000008a7087210 */ /* 0x001fe20007f7e0ff */
[----:B------:R-:W-:Y:S01]  /*5d50*/  BSSY B1, `(.L_x_173) ;  /* 0x0000009000017945 */ /* 0x000fe20003800000 */
[----:B------:R-:W-:Y:S02]  /*5d60*/  ISETP.GT.AND P2, PT, R0, 0x9, P1 ;  /* 0x000000090000780c */ /* 0x000fe40000f44270 */
[----:B------:R-:W-:Y:S01]  /*5d70*/  FMUL R3, R3, R156 ;  /* 0x0000009c03037220 */ /* 0x000fe20000400000 */
[----:B------:R-:W-:-:S03]  /*5d80*/  IADD3.X R9, R169, R9, RZ, P3, !PT ;  /* 0x00000009a9097210 */ /* 0x000fc60001ffe4ff */
[----:B------:R-:W-:-:S05]  /*5d90*/  FFMA R3, R30, R155, R3 ;  /* 0x0000009b1e037223 */ /* 0x000fca0000000003 */
[----:B------:R-:W-:-:S05]  /*5da0*/  F2FP.F16.F32.PACK_AB R3, RZ, R3 ;  /* 0x00000003ff03723e */ /* 0x000fca00000000ff */
[----:B------:R0:W-:Y:S01]  /*5db0*/  @P4 STG.E.U16 desc[UR36][R8.64+0x10], R3 ;  /* 0x0000100308004986 */ /* 0x0001e2000c101524 */
[----:B------:R-:W-:Y:S05]  /*5dc0*/  @!P2 BRA `(.L_x_174) ;  /* 0x000000000004a947 */ /* 0x000fea0003800000 */
[----:B------:R0:W5:Y:S02]  /*5dd0*/  LDG.E.LTC128B.U16 R154, desc[UR36][R10.64+0x12] ;  /* 0x000012240a9a7981 */ /* 0x000164000c1e1520 */
.L_x_174:
[----:B------:R-:W-:Y:S05]  /*5de0*/  BSYNC B1 ;  /* 0x0000000000017941 */ /* 0x000fea0003800000 */
.L_x_173:
[----:B0----5:R-:W-:Y:S01]  /*5df0*/  HADD2.F32 R3, -RZ, R154.H0_H0 ;  /* 0x2000009aff037230 */ /* 0x021fe20000004100 */
[----:B------:R-:W-:Y:S01]  /*5e00*/  ISETP.GT.AND P3, PT, R0, 0x10, P0 ;  /* 0x000000100000780c */ /* 0x000fe20000764270 */
[----:B------:R-:W-:Y:S03]  /*5e10*/  BSSY B1, `(.L_x_175) ;  /* 0x0000009000017945 */ /* 0x000fe60003800000 */
[----:B------:R-:W-:-:S04]  /*5e20*/  FMUL R8, R3, R156 ;  /* 0x0000009c03087220 */ /* 0x000fc80000400000 */
[----:B------:R-:W-:Y:S01]  /*5e30*/  FFMA R31, R31, R155, R8 ;  /* 0x0000009b1f1f7223 */ /* 0x000fe20000000008 */
[----:B------:R-:W-:-:S04]  /*5e40*/  IADD3 R8, P4, P5, R167, R160, R93 ;  /* 0x000000a0a7087210 */ /* 0x000fc80007d9e05d */
[----:B------:R-:W-:Y:S02]  /*5e50*/  F2FP.F16.F32.PACK_AB R31, RZ, R31 ;  /* 0x0000001fff1f723e */ /* 0x000fe400000000ff */
[----:B------:R-:W-:-:S05]  /*5e60*/  IADD3.X R9, R169, R161, R95, P4, P5 ;  /* 0x000000a1a9097210 */ /* 0x000fca00027ea45f */
[----:B------:R0:W-:Y:S01]  /*5e70*/  @P2 STG.E.U16 desc[UR36][R8.64+0x12], R31 ;  /* 0x0000121f08002986 */ /* 0x0001e2000c101524 */
[----:B------:R-:W-:Y:S05]  /*5e80*/  @!P3 BRA `(.L_x_176) ;  /* 0x000000000004b947 */ /* 0x000fea0003800000 */
[----:B------:R0:W5:Y:S02]  /*5e90*/  LDG.E.LTC128B.U16 R154, desc[UR36][R4.64+0x20] ;  /* 0x00002024049a7981 */ /* 0x000164000c1e1520 */
.L_x_176:
[----:B------:R-:W-:Y:S05]  /*5ea0*/  BSYNC B1 ;  /* 0x0000000000017941 */ /* 0x000fea0003800000 */
.L_x_175:
[----:B-----5:R-:W-:Y:S01]  /*5eb0*/  HADD2.F32 R3, -RZ, R154.H0_H0 ;  /* 0x2000009aff037230 */ /* 0x020fe20000004100 */
        /* <DEDUP_REMOVED lines=8> */
.L_x_178:
[----:B------:R-:W-:Y:S05]  /*5f40*/  BSYNC B1 ;  /* 0x0000000000017941 */ /* 0x000fea0003800000 */
.L_x_177:
[----:B0----5:R-:W-:Y:S01]  /*5f50*/  HADD2.F32 R3, -RZ, R154.H0_H0 ;  /* 0x2000009aff037230 */ /* 0x021fe20000004100 */
[----:B------:R-:W-:Y:S01]  /*5f60*/  ISETP.GT.AND P3, PT, R0, 0x10, P1 ;  /* 0x000000100000780c */ /* 0x000fe20000f64270 */
[----:B------:R-:W-:Y:S03]  /*5f70*/  BSSY B1, `(.L_x_179) ;  /* 0x0000007000017945 */ /* 0x000fe60003800000 */
[----:B--2---:R-:W-:-:S04]  /*5f80*/  FMUL R12, R3, R156 ;  /* 0x0000009c030c7220 */ /* 0x004fc80000400000 */
[----:B------:R-:W-:-:S05]  /*5f90*/  FFMA R12, R33, R155, R12 ;  /* 0x0000009b210c7223 */ /* 0x000fca000000000c */
[----:B------:R-:W-:-:S05]  /*5fa0*/  F2FP.F16.F32.PACK_AB R12, RZ, R12 ;  /* 0x0000000cff0c723e */ /* 0x000fca00000000ff */
[----:B------:R0:W-:Y:S01]  /*5fb0*/  @P2 STG.E.U16 desc[UR36][R6.64+0x22], R12 ;  /* 0x0000220c06002986 */ /* 0x0001e2000c101524 */
[----:B------:R-:W-:Y:S05]  /*5fc0*/  @!P3 BRA `(.L_x_180) ;  /* 0x000000000004b947 */ /* 0x000fea0003800000 */
[----:B------:R2:W5:Y:S02]  /*5fd0*/  LDG.E.LTC128B.U16 R154, desc[UR36][R10.64+0x20] ;  /* 0x000020240a9a7981 */ /* 0x000564000c1e1520 */
.L_x_180:
[----:B------:R-:W-:Y:S05]  /*5fe0*/  BSYNC B1 ;  /* 0x0000000000017941 */ /* 0x000fea0003800000 */
.L_x_179:
        /* <DEDUP_REMOVED lines=9> */
.L_x_182:
[----:B------:R-:W-:Y:S05]  /*6080*/  BSYNC B1 ;  /* 0x0000000000017941 */ /* 0x000fea0003800000 */
.L_x_181:
[----:B0----5:R-:W-:Y:S01]  /*6090*/  HADD2.F32 R3, -RZ, R154.H0_H0 ;  /* 0x2000009aff037230 */ /* 0x021fe20000004100 */
        /* <DEDUP_REMOVED lines=8> */
.L_x_184:
[----:B------:R-:W-:Y:S05]  /*6120*/  BSYNC B1 ;  /* 0x0000000000017941 */ /* 0x000fea0003800000 */
.L_x_183:
        /* <DEDUP_REMOVED lines=9> */
.L_x_186:
[----:B------:R-:W-:Y:S05]  /*61c0*/  BSYNC B1 ;  /* 0x0000000000017941 */ /* 0x000fea0003800000 */
.L_x_185:
        /* <DEDUP_REMOVED lines=9> */
.L_x_188:
[----:B------:R-:W-:Y:S05]  /*6260*/  BSYNC B1 ;  /* 0x0000000000017941 */ /* 0x000fea0003800000 */
.L_x_187:
        /* <DEDUP_REMOVED lines=9> */
.L_x_190:
[----:B------:R-:W-:Y:S05]  /*6300*/  BSYNC B1 ;  /* 0x0000000000017941 */ /* 0x000fea0003800000 */
.L_x_189:
        /* <DEDUP_REMOVED lines=9> */
.L_x_192:
[----:B------:R-:W-:Y:S05]  /*63a0*/  BSYNC B1 ;  /* 0x0000000000017941 */ /* 0x000fea0003800000 */
.L_x_191:
        /* <DEDUP_REMOVED lines=9> */
.L_x_194:
[----:B------:R-:W-:Y:S05]  /*6440*/  BSYNC B1 ;  /* 0x0000000000017941 */ /* 0x000fea0003800000 */
.L_x_193:
        /* <DEDUP_REMOVED lines=9> */
.L_x_196:
[----:B------:R-:W-:Y:S05]  /*64e0*/  BSYNC B1 ;  /* 0x0000000000017941 */ /* 0x000fea0003800000 */
.L_x_195:
        /* <DEDUP_REMOVED lines=9> */
.L_x_198:
[----:B------:R-:W-:Y:S05]  /*6580*/  BSYNC B1 ;  /* 0x0000000000017941 */ /* 0x000fea0003800000 */
.L_x_197:
        /* <DEDUP_REMOVED lines=9> */
.L_x_200:
[----:B------:R-:W-:Y:S05]  /*6620*/  BSYNC B1 ;  /* 0x0000000000017941 */ /* 0x000fea0003800000 */
.L_x_199:
        /* <DEDUP_REMOVED lines=9> */
.L_x_202:
[----:B------:R-:W-:Y:S05]  /*66c0*/  BSYNC B1 ;  /* 0x0000000000017941 */ /* 0x000fea0003800000 */
.L_x_201:
        /* <DEDUP_REMOVED lines=9> */
.L_x_204:
[----:B------:R-:W-:Y:S05]  /*6760*/  BSYNC B1 ;  /* 0x0000000000017941 */ /* 0x000fea0003800000 */
.L_x_203:
        /* <DEDUP_REMOVED lines=9> */
.L_x_206:
[----:B------:R-:W-:Y:S05]  /*6800*/  BSYNC B1 ;  /* 0x0000000000017941 */ /* 0x000fea0003800000 */
.L_x_205:
        /* <DEDUP_REMOVED lines=9> */
.L_x_208:
[----:B------:R-:W-:Y:S05]  /*68a0*/  BSYNC B1 ;  /* 0x0000000000017941 */ /* 0x000fea0003800000 */
.L_x_207:
        /* <DEDUP_REMOVED lines=9> */
.L_x_210:
[----:B------:R-:W-:Y:S05]  /*6940*/  BSYNC B1 ;  /* 0x0000000000017941 */ /* 0x000fea0003800000 */
.L_x_209:
        /* <DEDUP_REMOVED lines=9> */
.L_x_212:
[----:B------:R-:W-:Y:S05]  /*69e0*/  BSYNC B1 ;  /* 0x0000000000017941 */ /* 0x000fea0003800000 */
.L_x_211:
        /* <DEDUP_REMOVED lines=9> */
.L_x_214:
[----:B------:R-:W-:Y:S05]  /*6a80*/  BSYNC B1 ;  /* 0x0000000000017941 */ /* 0x000fea0003800000 */
.L_x_213:
        /* <DEDUP_REMOVED lines=9> */
.L_x_216:
[----:B------:R-:W-:Y:S05]  /*6b20*/  BSYNC B1 ;  /* 0x0000000000017941 */ /* 0x000fea0003800000 */
.L_x_215:
        /* <DEDUP_REMOVED lines=9> */
.L_x_218:
[----:B------:R-:W-:Y:S05]  /*6bc0*/  BSYNC B1 ;  /* 0x0000000000017941 */ /* 0x000fea0003800000 */
.L_x_217:
        /* <DEDUP_REMOVED lines=9> */
.L_x_220:
[----:B------:R-:W-:Y:S05]  /*6c60*/  BSYNC B1 ;  /* 0x0000000000017941 */ /* 0x000fea0003800000 */
.L_x_219:
        /* <DEDUP_REMOVED lines=9> */
.L_x_222:
[----:B------:R-:W-:Y:S05]  /*6d00*/  BSYNC B1 ;  /* 0x0000000000017941 */ /* 0x000fea0003800000 */
.L_x_221:
        /* <DEDUP_REMOVED lines=9> */
.L_x_224:
[----:B------:R-:W-:Y:S05]  /*6da0*/  BSYNC B1 ;  /* 0x0000000000017941 */ /* 0x000fea0003800000 */
.L_x_223:
        /* <DEDUP_REMOVED lines=9> */
.L_x_226:
[----:B------:R-:W-:Y:S05]  /*6e40*/  BSYNC B1 ;  /* 0x0000000000017941 */ /* 0x000fea0003800000 */
.L_x_225:
        /* <DEDUP_REMOVED lines=9> */
.L_x_228:
[----:B------:R-:W-:Y:S05]  /*6ee0*/  BSYNC B1 ;  /* 0x0000000000017941 */ /* 0x000fea0003800000 */
.L_x_227:
        /* <DEDUP_REMOVED lines=9> */
.L_x_230:
[----:B------:R-:W-:Y:S05]  /*6f80*/  BSYNC B1 ;  /* 0x0000000000017941 */ /* 0x000fea0003800000 */
.L_x_229:
        /* <DEDUP_REMOVED lines=9> */
.L_x_232:
[----:B------:R-:W-:Y:S05]  /*7020*/  BSYNC B1 ;  /* 0x0000000000017941 */ /* 0x000fea0003800000 */
.L_x_231:
        /* <DEDUP_REMOVED lines=9> */
.L_x_234:
[----:B------:R-:W-:Y:S05]  /*70c0*/  BSYNC B1 ;  /* 0x0000000000017941 */ /* 0x000fea0003800000 */
.L_x_233:
        /* <DEDUP_REMOVED lines=9> */
.L_x_236:
[----:B------:R-:W-:Y:S05]  /*7160*/  BSYNC B1 ;  /* 0x0000000000017941 */ /* 0x000fea0003800000 */
.L_x_235:
        /* <DEDUP_REMOVED lines=9> */
.L_x_238:
[----:B------:R-:W-:Y:S05]  /*7200*/  BSYNC B1 ;  /* 0x0000000000017941 */ /* 0x000fea0003800000 */
.L_x_237:
        /* <DEDUP_REMOVED lines=9> */
.L_x_240:
[----:B------:R-:W-:Y:S05]  /*72a0*/  BSYNC B1 ;  /* 0x0000000000017941 */ /* 0x000fea0003800000 */
.L_x_239:
        /* <DEDUP_REMOVED lines=9> */
.L_x_242:
[----:B------:R-:W-:Y:S05]  /*7340*/  BSYNC B1 ;  /* 0x0000000000017941 */ /* 0x000fea0003800000 */
.L_x_241:
        /* <DEDUP_REMOVED lines=9> */
.L_x_244:
[----:B------:R-:W-:Y:S05]  /*73e0*/  BSYNC B1 ;  /* 0x0000000000017941 */ /* 0x000fea0003800000 */
.L_x_243:
        /* <DEDUP_REMOVED lines=9> */
.L_x_246:
[----:B------:R-:W-:Y:S05]  /*7480*/  BSYNC B1 ;  /* 0x0000000000017941 */ /* 0x000fea0003800000 */
.L_x_245:
        /* <DEDUP_REMOVED lines=9> */
.L_x_248:
[----:B------:R-:W-:Y:S05]  /*7520*/  BSYNC B1 ;  /* 0x0000000000017941 */ /* 0x000fea0003800000 */
.L_x_247:
        /* <DEDUP_REMOVED lines=9> */
.L_x_250:
[----:B------:R-:W-:Y:S05]  /*75c0*/  BSYNC B1 ;  /* 0x0000000000017941 */ /* 0x000fea0003800000 */
.L_x_249:
        /* <DEDUP_REMOVED lines=9> */
.L_x_252:
[----:B------:R-:W-:Y:S05]  /*7660*/  BSYNC B1 ;  /* 0x0000000000017941 */ /* 0x000fea0003800000 */
.L_x_251:
        /* <DEDUP_REMOVED lines=9> */
.L_x_254:
[----:B------:R-:W-:Y:S05]  /*7700*/  BSYNC B1 ;  /* 0x0000000000017941 */ /* 0x000fea0003800000 */
.L_x_253:
        /* <DEDUP_REMOVED lines=9> */
.L_x_256:
[----:B------:R-:W-:Y:S05]  /*77a0*/  BSYNC B1 ;  /* 0x0000000000017941 */ /* 0x000fea0003800000 */
.L_x_255:
        /* <DEDUP_REMOVED lines=9> */
.L_x_258:
[----:B------:R-:W-:Y:S05]  /*7840*/  BSYNC B1 ;  /* 0x0000000000017941 */ /* 0x000fea0003800000 */
.L_x_257:
        /* <DEDUP_REMOVED lines=9> */
.L_x_260:
[----:B------:R-:W-:Y:S05]  /*78e0*/  BSYNC B1 ;  /* 0x0000000000017941 */ /* 0x000fea0003800000 */
.L_x_259:
        /* <DEDUP_REMOVED lines=9> */
.L_x_262:
[----:B------:R-:W-:Y:S05]  /*7980*/  BSYNC B1 ;  /* 0x0000000000017941 */ /* 0x000fea0003800000 */
.L_x_261:
        /* <DEDUP_REMOVED lines=9> */
.L_x_264:
[----:B------:R-:W-:Y:S05]  /*7a20*/  BSYNC B1 ;  /* 0x0000000000017941 */ /* 0x000fea0003800000 */
.L_x_263:
        /* <DEDUP_REMOVED lines=9> */
.L_x_266:
[----:B------:R-:W-:Y:S05]  /*7ac0*/  BSYNC B1 ;  /* 0x0000000000017941 */ /* 0x000fea0003800000 */
.L_x_265:
        /* <DEDUP_REMOVED lines=9> */
.L_x_268:
[----:B------:R-:W-:Y:S05]  /*7b60*/  BSYNC B1 ;  /* 0x0000000000017941 */ /* 0x000fea0003800000 */
.L_x_267:
        /* <DEDUP_REMOVED lines=9> */
.L_x_270:
[----:B------:R-:W-:Y:S05]  /*7c00*/  BSYNC B1 ;  /* 0x0000000000017941 */ /* 0x000fea0003800000 */
.L_x_269:
        /* <DEDUP_REMOVED lines=9> */
.L_x_272:
[----:B------:R-:W-:Y:S05]  /*7ca0*/  BSYNC B1 ;  /* 0x0000000000017941 */ /* 0x000fea0003800000 */
.L_x_271:
        /* <DEDUP_REMOVED lines=9> */
.L_x_274:
[----:B------:R-:W-:Y:S05]  /*7d40*/  BSYNC B1 ;  /* 0x0000000000017941 */ /* 0x000fea0003800000 */
.L_x_273:
        /* <DEDUP_REMOVED lines=9> */
.L_x_276:
[----:B------:R-:W-:Y:S05]  /*7de0*/  BSYNC B1 ;  /* 0x0000000000017941 */ /* 0x000fea0003800000 */
.L_x_275:
        /* <DEDUP_REMOVED lines=9> */
.L_x_278:
[----:B------:R-:W-:Y:S05]  /*7e80*/  BSYNC B1 ;  /* 0x0000000000017941 */ /* 0x000fea0003800000 */
.L_x_277:
        /* <DEDUP_REMOVED lines=9> */
.L_x_280:
[----:B------:R-:W-:Y:S05]  /*7f20*/  BSYNC B1 ;  /* 0x0000000000017941 */ /* 0x000fea0003800000 */
.L_x_279:
        /* <DEDUP_REMOVED lines=9> */
.L_x_282:
[----:B------:R-:W-:Y:S05]  /*7fc0*/  BSYNC B1 ;  /* 0x0000000000017941 */ /* 0x000fea0003800000 */
.L_x_281:
[----:B0----5:R-:W-:Y:S01]  /*7fd0*/  HADD2.F32 R3, -RZ, R154.H0_H0 ;  /* 0x2000009aff037230 */ /* 0x021fe20000004100 */
[----:B------:R-:W-:Y:S01]  /*7fe0*/  ISETP.GT.AND P2, PT, R0, 0x78, P1 ;  /* 0x000000780000780c */ /* 0x000fe20000f44270 */
[----:B------:R-:W-:Y:S03]  /*7ff0*/  BSSY B1, `(.L_x_283) ;  /* 0x0000007000017945 */ /* 0x000fe60003800000 */
[----:B-1----:R-:W-:-:S04]  /*8000*/  FMUL R4, R3, R156 ;  /* 0x0000009c03047220 */ /* 0x002fc80000400000 */
[----:B------:R-:W-:-:S05]  /*8010*/  FFMA R4, R85, R155, R4 ;  /* 0x0000009b55047223 */ /* 0x000fca0000000004 */
[----:B------:R-:W-:-:S05]  /*8020*/  F2FP.F16.F32.PACK_AB R4, RZ, R4 ;  /* 0x00000004ff04723e */ /* 0x000fca00000000ff */
[----:B------:R0:W-:Y:S01]  /*8030*/  @P0 STG.E.U16 desc[UR36][R6.64+0xf2], R4 ;  /* 0x0000f20406000986 */ /* 0x0001e2000c101524 */
[----:B------:R-:W-:Y:S05]  /*8040*/  @!P2 BRA `(.L_x_284) ;  /* 0x000000000004a947 */ /* 0x000fea0003800000 */
[----:B------:R1:W5:Y:S02]  /*8050*/  LDG.E.LTC128B.U16 R154, desc[UR36][R10.64+0xf0] ;  /* 0x0000f0240a9a7981 */ /* 0x000364000c1e1520 */
.L_x_284:
[----:B------:R-:W-:Y:S05]  /*8060*/  BSYNC B1 ;  /* 0x0000000000017941 */ /* 0x000fea0003800000 */
.L_x_283:
[----:B-----5:R-:W-:Y:S01]  /*8070*/  HADD2.F32 R3, -RZ, R154.H0_H0 ;  /* 0x2000009aff037230 */ /* 0x020fe20000004100 */
[----:B------:R-:W-:Y:S01]  /*8080*/  ISETP.GT.AND P1, PT, R0, 0x79, P1 ;  /* 0x000000790000780c */ /* 0x000fe20000f24270 */
[----:B0-----:R-:W-:Y:S01]  /*8090*/  @P2 IMAD.MOV.U32 R4, RZ, RZ, R8 ;  /* 0x000000ffff042224 */ /* 0x001fe200078e0008 */
[----:B------:R-:W-:Y:S01]  /*80a0*/  BSSY B1, `(.L_x_285) ;  /* 0x0000008000017945 */ /* 0x000fe20003800000 */
[----:B------:R-:W-:Y:S02]  /*80b0*/  @P2 IMAD.MOV.U32 R5, RZ, RZ, R9 ;  /* 0x000000ffff052224 */ /* 0x000fe400078e0009 */
[----:B------:R-:W-:-:S04]  /*80c0*/  FMUL R3, R3, R156 ;  /* 0x0000009c03037220 */ /* 0x000fc80000400000 */
[----:B------:R-:W-:-:S05]  /*80d0*/  FFMA R3, R86, R155, R3 ;  /* 0x0000009b56037223 */ /* 0x000fca0000000003 */
[----:B------:R-:W-:-:S05]  /*80e0*/  F2FP.F16.F32.PACK_AB R3, RZ, R3 ;  /* 0x00000003ff03723e */ /* 0x000fca00000000ff */
[----:B------:R0:W-:Y:S01]  /*80f0*/  @P2 STG.E.U16 desc[UR36][R4.64+0xf0], R3 ;  /* 0x0000f00304002986 */ /* 0x0001e2000c101524 */
[----:B------:R-:W-:Y:S05]  /*8100*/  @!P1 BRA `(.L_x_286) ;  /* 0x0000000000049947 */ /* 0x000fea0003800000 */
[----:B------:R0:W5:Y:S02]  /*8110*/  LDG.E.LTC128B.U16 R154, desc[UR36][R10.64+0xf2] ;  /* 0x0000f2240a9a7981 */ /* 0x000164000c1e1520 */
.L_x_286:
[----:B------:R-:W-:Y:S05]  /*8120*/  BSYNC B1 ;  /* 0x0000000000017941 */ /* 0x000fea0003800000 */
.L_x_285:
[----:B------:R-:W-:Y:S05]  /*8130*/  @!P1 BRA `(.L_x_287) ;  /* 0x00000024004c9947 */ /* 0x000fea0003800000 */
[----:B0----5:R-:W-:-:S05]  /*8140*/  HADD2.F32 R3, -RZ, R154.H0_H0 ;  /* 0x2000009aff037230 */ /* 0x021fca0000004100 */
[----:B------:R-:W-:-:S04]  /*8150*/  FMUL R0, R3, R156 ;  /* 0x0000009c03007220 */ /* 0x000fc80000400000 */
[----:B------:R-:W-:-:S05]  /*8160*/  FFMA R0, R87, R155, R0 ;  /* 0x0000009b57007223 */ /* 0x000fca0000000000 */
[----:B------:R-:W-:-:S05]  /*8170*/  F2FP.F16.F32.PACK_AB R0, RZ, R0 ;  /* 0x00000000ff00723e */ /* 0x000fca00000000ff */
[----:B------:R0:W-:Y:S01]  /*8180*/  STG.E.U16 desc[UR36][R8.64+0xf2], R0 ;  /* 0x0000f20008007986 */ /* 0x0001e2000c101524 */
[----:B------:R-:W-:Y:S05]  /*8190*/  BRA `(.L_x_287) ;  /* 0x0000002400347947 */ /* 0x000fea0003800000 */
.L_x_36:
[----:B------:R-:W-:Y:S01]  /*81a0*/  ULDC.64 UR4, c[0x0][0x5c0] ;  /* 0x0001700000047ab9 */ /* 0x000fe20000000a00 */
[-C--:B------:R-:W-:Y:S01]  /*81b0*/  FMUL R88, R88, R155.reuse ;  /* 0x0000009b58587220 */ /* 0x080fe20000400000 */
[----:B------:R-:W-:Y:S01]  /*81c0*/  LEA R6, P0, R168, UR4, 0x1 ;  /* 0x00000004a8067c11 */ /* 0x000fe2000f8008ff */
[----:B------:R-:W-:Y:S01]  /*81d0*/  IMAD.SHL.U32 R11, R4, 0x10, RZ ;  /* 0x00000010040b7824 */ /* 0x000fe200078e00ff */
[----:B------:R-:W-:Y:S01]  /*81e0*/  ISETP.GT.AND P2, PT, R0, 0x1, P3 ;  /* 0x000000010000780c */ /* 0x000fe20001f44270 */
[-C--:B------:R-:W-:Y:S01]  /*81f0*/  FMUL R89, R89, R155.reuse ;  /* 0x0000009b59597220 */ /* 0x080fe20000400000 */
[----:B------:R-:W-:Y:S01]  /*8200*/  LEA.HI.X R7, R168, UR5, R167, 0x1, P0 ;  /* 0x00000005a8077c11 */ /* 0x000fe200080f0ca7 */
[-C--:B------:R-:W-:Y:S01]  /*8210*/  FMUL R90, R90, R155.reuse ;  /* 0x0000009b5a5a7220 */ /* 0x080fe20000400000 */
[----:B------:R-:W-:Y:S01]  /*8220*/  ISETP.GT.AND P0, PT, R3, 0x8, PT ;  /* 0x000000080300780c */ /* 0x000fe20003f04270 */
[-C--:B------:R-:W-:Y:S01]  /*8230*/  FMUL R91, R91, R155.reuse ;  /* 0x0000009b5b5b7220 */ /* 0x080fe20000400000 */
[----:B------:R-:W-:Y:S01]  /*8240*/  F2FP.F16.F32.PACK_AB R88, RZ, R88 ;  /* 0x00000058ff58723e */ /* 0x000fe200000000ff */
[-C--:B------:R-:W-:Y:S01]  /*8250*/  FMUL R92, R92, R155.reuse ;  /* 0x0000009b5c5c7220 */ /* 0x080fe20000400000 */
[----:B------:R-:W-:Y:S01]  /*8260*/  ISETP.GT.AND P4, PT, R0, RZ, P0 ;  /* 0x000000ff0000720c */ /* 0x000fe20000784270 */
[-C--:B------:R-:W-:Y:S01]  /*8270*/  FMUL R93, R93, R155.reuse ;  /* 0x0000009b5d5d7220 */ /* 0x080fe20000400000 */
[----:B------:R-:W-:Y:S01]  /*8280*/  SHF.L.U64.HI R9, R4, 0x4, R5 ;  /* 0x0000000404097819 */ /* 0x000fe20000010205 */
[----:B------:R-:W-:Y:S01]  /*8290*/  @P1 STG.E.U16 desc[UR36][R6.64], R88 ;  /* 0x0000005806001986 */ /* 0x000fe2000c101524 */
[----:B------:R-:W-:Y:S01]  /*82a0*/  IADD3 R12, P5, R11, R6, RZ ;  /* 0x000000060b0c7210 */ /* 0x000fe20007fbe0ff */
[-C--:B------:R-:W-:Y:S01]  /*82b0*/  FMUL R94, R94, R155.reuse ;  /* 0x0000009b5e5e7220 */ /* 0x080fe20000400000 */
[----:B------:R-:W-:Y:S01]  /*82c0*/  ISETP.GT.AND P1, PT, R0, 0x1, P0 ;  /* 0x000000010000780c */ /* 0x000fe20000724270 */
[----:B------:R-:W-:Y:S01]  /*82d0*/  FMUL R95, R95, R155 ;  /* 0x0000009b5f5f7220 */ /* 0x000fe20000400000 */
[----:B------:R-:W-:Y:S01]  /*82e0*/  F2FP.F16.F32.PACK_AB R89, RZ, R89 ;  /* 0x00000059ff59723e */ /* 0x000fe200000000ff */
[----:B------:R-:W-:Y:S01]  /*82f0*/  IMAD.X R13, R9, 0x1, R7, P5 ;  /* 0x00000001090d7824 */ /* 0x000fe200028e0607 */
[----:B------:R-:W-:Y:S01]  /*8300*/  F2FP.F16.F32.PACK_AB R90, RZ, R90 ;  /* 0x0000005aff5a723e */ /* 0x000fe200000000ff */
[----:B------:R-:W-:Y:S01]  /*8310*/  FMUL R96, R96, R155 ;  /* 0x0000009b60607220 */ /* 0x000fe20000400000 */
[----:B------:R-:W-:Y:S01]  /*8320*/  F2FP.F16.F32.PACK_AB R91, RZ, R91 ;  /* 0x0000005bff5b723e */ /* 0x000fe200000000ff */
[----:B------:R-:W-:Y:S01]  /*8330*/  @P2 STG.E.U16 desc[UR36][R6.64+0x2], R89 ;  /* 0x0000025906002986 */ /* 0x000fe2000c101524 */
[C---:B------:R-:W-:Y:S01]  /*8340*/  ISETP.GT.AND P5, PT, R0.reuse, 0x9, P3 ;  /* 0x000000090000780c */ /* 0x040fe20001fa4270 */
[-C--:B------:R-:W-:Y:S01]  /*8350*/  FMUL R97, R97, R155.reuse ;  /* 0x0000009b61617220 */ /* 0x080fe20000400000 */
[C---:B------:R-:W-:Y:S01]  /*8360*/  ISETP.GT.AND P2, PT, R0.reuse, 0x8, P0 ;  /* 0x000000080000780c */ /* 0x040fe20000744270 */
[----:B------:R-:W-:Y:S01]  /*8370*/  @P4 STG.E.U16 desc[UR36][R12.64], R90 ;  /* 0x0000005a0c004986 */ /* 0x000fe2000c101524 */
[----:B------:R-:W-:Y:S01]  /*8380*/  ISETP.GT.AND P4, PT, R0, 0x8, P3 ;  /* 0x000000080000780c */ /* 0x000fe20001f84270 */
[-C--:B------:R-:W-:Y:S01]  /*8390*/  FMUL R98, R98, R155.reuse ;  /* 0x0000009b62627220 */ /* 0x080fe20000400000 */
[----:B------:R-:W-:Y:S01]  /*83a0*/  F2FP.F16.F32.PACK_AB R92, RZ, R92 ;  /* 0x0000005cff5c723e */ /* 0x000fe200000000ff */
[----:B------:R-:W-:Y:S01]  /*83b0*/  @P1 STG.E.U16 desc[UR36][R12.64+0x2], R91 ;  /* 0x0000025b0c001986 */ /* 0x000fe2000c101524 */
[----:B------:R-:W-:Y:S01]  /*83c0*/  ISETP.GT.AND P1, PT, R0, 0x9, P0 ;  /* 0x000000090000780c */ /* 0x000fe20000724270 */
[----:B------:R-:W-:Y:S01]  /*83d0*/  FMUL R99, R99, R155 ;  /* 0x0000009b63637220 */ /* 0x000fe20000400000 */
[----:B------:R-:W-:Y:S01]  /*83e0*/  F2FP.F16.F32.PACK_AB R93, RZ, R93 ;  /* 0x0000005dff5d723e */ /* 0x000fe200000000ff */
[-C--:B------:R-:W-:Y:S01]  /*83f0*/  FMUL R100, R100, R155.reuse ;  /* 0x0000009b64647220 */ /* 0x080fe20000400000 */
[----:B------:R-:W-:Y:S01]  /*8400*/  F2FP.F16.F32.PACK_AB R94, RZ, R94 ;  /* 0x0000005eff5e723e */ /* 0x000fe200000000ff */
[----:B------:R-:W-:Y:S01]  /*8410*/  FMUL R101, R101, R155 ;  /* 0x0000009b65657220 */ /* 0x000fe20000400000 */
[----:B------:R-:W-:Y:S01]  /*8420*/  F2FP.F16.F32.PACK_AB R95, RZ, R95 ;  /* 0x0000005fff5f723e */ /* 0x000fe200000000ff */
[-C--:B------:R-:W-:Y:S01]  /*8430*/  FMUL R102, R102, R155.reuse ;  /* 0x0000009b66667220 */ /* 0x080fe20000400000 */
[----:B------:R-:W-:Y:S01]  /*8440*/  F2FP.F16.F32.PACK_AB R96, RZ, R96 ;  /* 0x00000060ff60723e */ /* 0x000fe200000000ff */
[----:B------:R-:W-:Y:S01]  /*8450*/  @P4 STG.E.U16 desc[UR36][R6.64+0x10], R92 ;  /* 0x0000105c06004986 */ /* 0x000fe2000c101524 */
[C---:B------:R-:W-:Y:S01]  /*8460*/  ISETP.GT.AND P4, PT, R0.reuse, 0x10, P3 ;  /* 0x000000100000780c */ /* 0x040fe20001f84270 */
[----:B------:R-:W-:Y:S01]  /*8470*/  FMUL R103, R103, R155 ;  /* 0x0000009b67677220 */ /* 0x000fe20000400000 */
[----:B------:R-:W-:Y:S01]  /*8480*/  F2FP.F16.F32.PACK_AB R97, RZ, R97 ;  /* 0x00000061ff61723e */ /* 0x000fe200000000ff */
[----:B------:R-:W-:Y:S01]  /*8490*/  @P5 STG.E.U16 desc[UR36][R6.64+0x12], R93 ;  /* 0x0000125d06005986 */ /* 0x000fe2000c101524 */
[----:B------:R-:W-:Y:S01]  /*84a0*/  ISETP.GT.AND P5, PT, R0, 0x11, P0 ;  /* 0x000000110000780c */ /* 0x000fe200007a4270 */
        /* <DEDUP_REMOVED lines=74> */
[----:B------:R-:W-:Y:S01]  /*8950*/  FMUL R125, R125, R155 ;  /* 0x0000009b7d7d7220 */ /* 0x000fe20000400000 */
[----:B------:R-:W-:Y:S01]  /*8960*/  F2FP.F16.F32.PACK_AB R119, RZ, R119 ;  /* 0x00000077ff77723e */ /* 0x000fe200000000ff */
[-C--:B------:R-:W-:Y:S01]  /*8970*/  FMUL R126, R126, R155.reuse ;  /* 0x0000009b7e7e7220 */ /* 0x080fe20000400000 */
[----:B------:R-:W-:Y:S01]  /*8980*/  F2FP.F16.F32.PACK_AB R120, RZ, R120 ;  /* 0x00000078ff78723e */ /* 0x000fe200000000ff */
        /* <DEDUP_REMOVED lines=66> */
[----:B------:R-:W-:Y:S01]  /*8db0*/  IMAD.SHL.U32 R23, R4, 0x100, RZ ;  /* 0x0000010004177824 */ /* 0x000fe200078e00ff */
[----:B------:R-:W-:Y:S01]  /*8dc0*/  F2FP.F16.F32.PACK_AB R140, RZ, R140 ;  /* 0x0000008cff8c723e */ /* 0x000fe200000000ff */
[----:B------:R-:W-:Y:S01]  /*8dd0*/  @P1 STG.E.U16 desc[UR36][R6.64+0x90], R124 ;  /* 0x0000907c06001986 */ /* 0x000fe2000c101524 */
[----:B------:R-:W-:Y:S01]  /*8de0*/  ISETP.GT.AND P1, PT, R0, 0x50, P3 ;  /* 0x000000500000780c */ /* 0x000fe20001f24270 */
[----:B------:R-:W-:Y:S01]  /*8df0*/  FMUL R146, R146, R155 ;  /* 0x0000009b92927220 */ /* 0x000fe20000400000 */
[----:B------:R-:W-:Y:S01]  /*8e00*/  F2FP.F16.F32.PACK_AB R141, RZ, R141 ;  /* 0x0000008dff8d723e */ /* 0x000fe200000000ff */
[----:B------:R-:W-:Y:S01]  /*8e10*/  @P2 STG.E.U16 desc[UR36][R6.64+0x92], R125 ;  /* 0x0000927d06002986 */ /* 0x000fe2000c101524 */
[C---:B------:R-:W-:Y:S01]  /*8e20*/  ISETP.GT.AND P2, PT, R0.reuse, 0x51, P3 ;  /* 0x000000510000780c */ /* 0x040fe20001f44270 */
[-C--:B------:R-:W-:Y:S01]  /*8e30*/  FMUL R147, R147, R155.reuse ;  /* 0x0000009b93937220 */ /* 0x080fe20000400000 */
        /* <DEDUP_REMOVED lines=11> */
[-C--:B------:R-:W-:Y:S01]  /*8ef0*/  FMUL R150, R150, R155.reuse ;  /* 0x0000009b96967220 */ /* 0x080fe20000400000 */
[----:B------:R-:W-:Y:S01]  /*8f00*/  SHF.L.U64.HI R21, R4, 0x8, R5 ;  /* 0x0000000804157819 */ /* 0x000fe20000010205 */
[----:B------:R-:W-:Y:S01]  /*8f10*/  @P2 STG.E.U16 desc[UR36][R6.64+0xa2], R129 ;  /* 0x0000a28106002986 */ /* 0x000fe2000c101524 */
[C---:B------:R-:W-:Y:S01]  /*8f20*/  ISETP.GT.AND P2, PT, R0.reuse, 0x59, P3 ;  /* 0x000000590000780c */ /* 0x040fe20001f44270 */
        /* <DEDUP_REMOVED lines=58> */
[----:B------:R-:W-:Y:S01]  /*92d0*/  @P2 STG.E.U16 desc[UR36][R12.64+0xd0], R142 ;  /* 0x0000d08e0c002986 */ /* 0x000fe2000c101524 */
[----:B------:R-:W-:Y:S01]  /*92e0*/  F2FP.F16.F32.PACK_AB R34, RZ, R34 ;  /* 0x00000022ff22723e */ /* 0x000fe200000000ff */
[----:B------:R-:W-:Y:S01]  /*92f0*/  FMUL R40, R40, R155 ;  /* 0x0000009b28287220 */ /* 0x000fe20000400000 */
[----:B------:R-:W-:Y:S01]  /*9300*/  F2FP.F16.F32.PACK_AB R35, RZ, R35 ;  /* 0x00000023ff23723e */ /* 0x000fe200000000ff */
        /* <DEDUP_REMOVED lines=8> */
[----:B------:R-:W-:Y:S01]  /*9390*/  @P1 IMAD.MOV.U32 R4, RZ, RZ, R6 ;  /* 0x000000ffff041224 */ /* 0x000fe200078e0006 */
[----:B------:R-:W-:Y:S01]  /*93a0*/  F2FP.F16.F32.PACK_AB R38, RZ, R38 ;  /* 0x00000026ff26723e */ /* 0x000fe200000000ff */
[----:B------:R-:W-:Y:S01]  /*93b0*/  @P1 IMAD.MOV.U32 R5, RZ, RZ, R7 ;  /* 0x000000ffff051224 */ /* 0x000fe200078e0007 */
[----:B------:R-:W-:Y:S01]  /*93c0*/  F2FP.F16.F32.PACK_AB R39, RZ, R39 ;  /* 0x00000027ff27723e */ /* 0x000fe200000000ff */
[-C--:B------:R-:W-:Y:S01]  /*93d0*/  FMUL R43, R43, R155.reuse ;  /* 0x0000009b2b2b7220 */ /* 0x080fe20000400000 */
[----:B------:R-:W-:Y:S01]  /*93e0*/  F2FP.F16.F32.PACK_AB R40, RZ, R40 ;  /* 0x00000028ff28723e */ /* 0x000fe200000000ff */
[-C--:B------:R-:W-:Y:S01]  /*93f0*/  FMUL R44, R44, R155.reuse ;  /* 0x0000009b2c2c7220 */ /* 0x080fe20000400000 */
[----:B------:R0:W-:Y:S01]  /*9400*/  @P1 STG.E.U16 desc[UR36][R4.64+0xe2], R145 ;  /* 0x0000e29104001986 */ /* 0x0001e2000c101524 */
[----:B------:R-:W-:Y:S01]  /*9410*/  IADD3 R14, P1, P2, R11, R6, R23 ;  /* 0x000000060b0e7210 */ /* 0x000fe20007a3e017 */
[----:B------:R-:W-:Y:S01]  /*9420*/  FMUL R45, R45, R155 ;  /* 0x0000009b2d2d7220 */ /* 0x000fe20000400000 */
[----:B------:R-:W-:Y:S01]  /*9430*/  F2FP.F16.F32.PACK_AB R41, RZ, R41 ;  /* 0x00000029ff29723e */ /* 0x000fe200000000ff */
[----:B------:R-:W-:Y:S01]  /*9440*/  FMUL R46, R46, R155 ;  /* 0x0000009b2e2e7220 */ /* 0x000fe20000400000 */
[----:B------:R-:W-:Y:S01]  /*9450*/  IADD3.X R15, R9, R7, R21, P1, P2 ;  /* 0x00000007090f7210 */ /* 0x000fe20000fe4415 */
[-C--:B------:R-:W-:Y:S01]  /*9460*/  FMUL R47, R47, R155.reuse ;  /* 0x0000009b2f2f7220 */ /* 0x080fe20000400000 */
[C---:B------:R-:W-:Y:S01]  /*9470*/  ISETP.GT.AND P1, PT, R3.reuse, 0x80, PT ;  /* 0x000000800300780c */ /* 0x040fe20003f24270 */
[-C--:B------:R-:W-:Y:S01]  /*9480*/  FMUL R48, R48, R155.reuse ;  /* 0x0000009b30307220 */ /* 0x080fe20000400000 */
[----:B------:R-:W-:Y:S01]  /*9490*/  ISETP.GT.AND P2, PT, R3, 0x88, PT ;  /* 0x000000880300780c */ /* 0x000fe20003f44270 */
[----:B------:R-:W-:Y:S01]  /*94a0*/  FMUL R49, R49, R155 ;  /* 0x0000009b31317220 */ /* 0x000fe20000400000 */
[----:B------:R-:W-:Y:S01]  /*94b0*/  F2FP.F16.F32.PACK_AB R42, RZ, R42 ;  /* 0x0000002aff2a723e */ /* 0x000fe200000000ff */
[----:B0-----:R-:W-:Y:S01]  /*94c0*/  @P5 IMAD.MOV.U32 R4, RZ, RZ, R12 ;  /* 0x000000ffff045224 */ /* 0x001fe200078e000c */
[----:B------:R-:W-:Y:S01]  /*94d0*/  F2FP.F16.F32.PACK_AB R43, RZ, R43 ;  /* 0x0000002bff2b723e */ /* 0x000fe200000000ff */
[----:B------:R-:W-:Y:S01]  /*94e0*/  @P5 IMAD.MOV.U32 R5, RZ, RZ, R13 ;  /* 0x000000ffff055224 */ /* 0x000fe200078e000d */
[----:B------:R-:W-:Y:S01]  /*94f0*/  F2FP.F16.F32.PACK_AB R44, RZ, R44 ;  /* 0x0000002cff2c723e */ /* 0x000fe200000000ff */
[----:B------:R-:W-:Y:S01]  /*9500*/  FMUL R50, R50, R155 ;  /* 0x0000009b32327220 */ /* 0x000fe20000400000 */
[----:B------:R-:W-:Y:S01]  /*9510*/  F2FP.F16.F32.PACK_AB R45, RZ, R45 ;  /* 0x0000002dff2d723e */ /* 0x000fe200000000ff */
[-C--:B------:R-:W-:Y:S01]  /*9520*/  FMUL R51, R51, R155.reuse ;  /* 0x0000009b33337220 */ /* 0x080fe20000400000 */
[----:B------:R0:W-:Y:S01]  /*9530*/  @P5 STG.E.U16 desc[UR36][R4.64+0xe0], R146 ;  /* 0x0000e09204005986 */ /* 0x0001e2000c101524 */
[----:B------:R-:W-:Y:S01]  /*9540*/  ISETP.GT.AND P5, PT, R0, 0x78, P3 ;  /* 0x000000780000780c */ /* 0x000fe20001fa4270 */
[-C--:B------:R-:W-:Y:S01]  /*9550*/  FMUL R52, R52, R155.reuse ;  /* 0x0000009b34347220 */ /* 0x080fe20000400000 */
[C---:B------:R-:W-:Y:S01]  /*9560*/  ISETP.GT.AND P3, PT, R0.reuse, 0x79, P3 ;  /* 0x000000790000780c */ /* 0x040fe20001f64270 */
[----:B------:R-:W-:Y:S01]  /*9570*/  @P4 STG.E.U16 desc[UR36][R12.64+0xe2], R147 ;  /* 0x0000e2930c004986 */ /* 0x000fe2000c101524 */
[C---:B------:R-:W-:Y:S01]  /*9580*/  ISETP.GT.AND P4, PT, R0.reuse, 0x78, P0 ;  /* 0x000000780000780c */ /* 0x040fe20000784270 */
[-C--:B------:R-:W-:Y:S01]  /*9590*/  FMUL R53, R53, R155.reuse ;  /* 0x0000009b35357220 */ /* 0x080fe20000400000 */
[----:B------:R-:W-:Y:S01]  /*95a0*/  ISETP.GT.AND P0, PT, R0, 0x79, P0 ;  /* 0x000000790000780c */ /* 0x000fe20000704270 */
[-C--:B------:R-:W-:Y:S01]  /*95b0*/  FMUL R54, R54, R155.reuse ;  /* 0x0000009b36367220 */ /* 0x080fe20000400000 */
[----:B------:R-:W-:Y:S01]  /*95c0*/  F2FP.F16.F32.PACK_AB R46, RZ, R46 ;  /* 0x0000002eff2e723e */ /* 0x000fe200000000ff */
[----:B------:R-:W-:Y:S01]  /*95d0*/  FMUL R55, R55, R155 ;  /* 0x0000009b37377220 */ /* 0x000fe20000400000 */
[----:B------:R-:W-:Y:S01]  /*95e0*/  F2FP.F16.F32.PACK_AB R47, RZ, R47 ;  /* 0x0000002fff2f723e */ /* 0x000fe200000000ff */
[-C--:B------:R-:W-:Y:S01]  /*95f0*/  FMUL R56, R56, R155.reuse ;  /* 0x0000009b38387220 */ /* 0x080fe20000400000 */
[----:B------:R-:W-:Y:S01]  /*9600*/  F2FP.F16.F32.PACK_AB R48, RZ, R48 ;  /* 0x00000030ff30723e */ /* 0x000fe200000000ff */
[----:B------:R-:W-:Y:S01]  /*9610*/  @P5 STG.E.U16 desc[UR36][R6.64+0xf0], R148 ;  /* 0x0000f09406005986 */ /* 0x000fe2000c101524 */
[----:B0-----:R-:W-:Y:S01]  /*9620*/  IADD3 R4, P5, R23, R6, RZ ;  /* 0x0000000617047210 */ /* 0x001fe20007fbe0ff */
[----:B------:R-:W-:Y:S01]  /*9630*/  FMUL R57, R57, R155 ;  /* 0x0000009b39397220 */ /* 0x000fe20000400000 */
[----:B------:R-:W-:Y:S01]  /*9640*/  F2FP.F16.F32.PACK_AB R49, RZ, R49 ;  /* 0x00000031ff31723e */ /* 0x000fe200000000ff */
[----:B------:R0:W-:Y:S01]  /*9650*/  @P3 STG.E.U16 desc[UR36][R6.64+0xf2], R149 ;  /* 0x0000f29506003986 */ /* 0x0001e2000c101524 */
[C---:B------:R-:W-:Y:S01]  /*9660*/  ISETP.GT.AND P3, PT, R0.reuse, RZ, P1 ;  /* 0x000000ff0000720c */ /* 0x040fe20000f64270 */
[----:B------:R-:W-:Y:S01]  /*9670*/  IMAD.X R5, R21, 0x1, R7, P5 ;  /* 0x0000000115057824 */ /* 0x000fe200028e0607 */
[C---:B------:R-:W-:Y:S01]  /*9680*/  ISETP.GT.AND P5, PT, R0.reuse, RZ, P2 ;  /* 0x000000ff0000720c */ /* 0x040fe200017a4270 */
        /* <DEDUP_REMOVED lines=11> */
[-C--:B0-----:R-:W-:Y:S01]  /*9740*/  IADD3 R6, P3, R11, R4.reuse, RZ ;  /* 0x000000040b067210 */ /* 0x081fe20007f7e0ff */
[----:B------:R-:W-:Y:S01]  /*9750*/  FMUL R61, R61, R155 ;  /* 0x0000009b3d3d7220 */ /* 0x000fe20000400000 */
[----:B------:R-:W-:Y:S01]  /*9760*/  F2FP.F16.F32.PACK_AB R53, RZ, R53 ;  /* 0x00000035ff35723e */ /* 0x000fe200000000ff */
[----:B------:R-:W-:Y:S01]  /*9770*/  @P4 STG.E.U16 desc[UR36][R4.64+0x2], R25 ;  /* 0x0000021904004986 */ /* 0x000fe2000c101524 */
[----:B------:R-:W-:Y:S01]  /*9780*/  IADD3 R10, P4, R11, R4, RZ ;  /* 0x000000040b0a7210 */ /* 0x000fe20007f9e0ff */
[C---:B------:R-:W-:Y:S01]  /*9790*/  IMAD.X R7, R9.reuse, 0x1, R5, P3 ;  /* 0x0000000109077824 */ /* 0x040fe200018e0605 */
[----:B------:R-:W-:Y:S01]  /*97a0*/  ISETP.GT.AND P3, PT, R0, 0x9, P2 ;  /* 0x000000090000780c */ /* 0x000fe20001764270 */
[----:B------:R-:W-:Y:S01]  /*97b0*/  FMUL R62, R62, R155 ;  /* 0x0000009b3e3e7220 */ /* 0x000fe20000400000 */
[----:B------:R-:W-:Y:S01]  /*97c0*/  IADD3.X R11, R9, R5, RZ, P4, !PT ;  /* 0x00000005090b7210 */ /* 0x000fe200027fe4ff */
[-C--:B------:R-:W-:Y:S01]  /*97d0*/  FMUL R63, R63, R155.reuse ;  /* 0x0000009b3f3f7220 */ /* 0x080fe20000400000 */
        /* <DEDUP_REMOVED lines=21> */
[----:B------:R0:W-:Y:S01]  /*9930*/  @P0 STG.E.U16 desc[UR36][R6.64+0x10], R30 ;  /* 0x0000101e06000986 */ /* 0x0001e2000c101524 */
        /* <DEDUP_REMOVED lines=13> */
[--C-:B0-----:R-:W-:Y:S01]  /*9a10*/  @P0 IMAD.MOV.U32 R6, RZ, RZ, R14.reuse ;  /* 0x000000ffff060224 */ /* 0x101fe200078e000e */
[----:B------:R-:W-:Y:S01]  /*9a20*/  F2FP.F16.F32.PACK_AB R63, RZ, R63 ;  /* 0x0000003fff3f723e */ /* 0x000fe200000000ff */
[--C-:B------:R-:W-:Y:S01]  /*9a30*/  @P0 IMAD.MOV.U32 R7, RZ, RZ, R15.reuse ;  /* 0x000000ffff070224 */ /* 0x100fe200078e000f */
[----:B------:R-:W-:Y:S01]  /*9a40*/  F2FP.F16.F32.PACK_AB R64, RZ, R64 ;  /* 0x00000040ff40723e */ /* 0x000fe200000000ff */
[----:B------:R-:W-:Y:S01]  /*9a50*/  FMUL R73, R73, R155 ;  /* 0x0000009b49497220 */ /* 0x000fe20000400000 */
[----:B------:R-:W-:Y:S01]  /*9a60*/  F2FP.F16.F32.PACK_AB R65, RZ, R65 ;  /* 0x00000041ff41723e */ /* 0x000fe200000000ff */
[-C--:B------:R-:W-:Y:S01]  /*9a70*/  FMUL R74, R74, R155.reuse ;  /* 0x0000009b4a4a7220 */ /* 0x080fe20000400000 */
[----:B------:R0:W-:Y:S01]  /*9a80*/  @P0 STG.E.U16 desc[UR36][R6.64+0x20], R34 ;  /* 0x0000202206000986 */ /* 0x0001e2000c101524 */
        /* <DEDUP_REMOVED lines=9> */
[----:B------:R-:W-:Y:S01]  /*9b20*/  FMUL R79, R79, R155 ;  /* 0x0000009b4f4f7220 */ /* 0x000fe20000400000 */
[----:B------:R-:W-:Y:S01]  /*9b30*/  F2FP.F16.F32.PACK_AB R70, RZ, R70 ;  /* 0x00000046ff46723e */ /* 0x000fe200000000ff */
        /* <DEDUP_REMOVED lines=28> */
[----:B------:R-:W-:Y:S01]  /*9d00*/  FMUL R87, R87, R155 ;  /* 0x0000009b57577220 */ /* 0x000fe20000400000 */
[----:B------:R-:W-:-:S02]  /*9d10*/  F2FP.F16.F32.PACK_AB R80, RZ, R80 ;  /* 0x00000050ff50723e */ /* 0x000fc400000000ff */
[----:B------:R-:W-:Y:S02]  /*9d20*/  F2FP.F16.F32.PACK_AB R81, RZ, R81 ;  /* 0x00000051ff51723e */ /* 0x000fe400000000ff */
[----:B------:R-:W-:Y:S02]  /*9d30*/  F2FP.F16.F32.PACK_AB R82, RZ, R82 ;  /* 0x00000052ff52723e */ /* 0x000fe400000000ff */
[----:B------:R-:W-:Y:S02]  /*9d40*/  F2FP.F16.F32.PACK_AB R83, RZ, R83 ;  /* 0x00000053ff53723e */ /* 0x000fe400000000ff */
[----:B------:R-:W-:Y:S01]  /*9d50*/  F2FP.F16.F32.PACK_AB R84, RZ, R84 ;  /* 0x00000054ff54723e */ /* 0x000fe200000000ff */
[----:B0-----:R-:W-:Y:S01]  /*9d60*/  @P3 IMAD.MOV.U32 R6, RZ, RZ, R14 ;  /* 0x000000ffff063224 */ /* 0x001fe200078e000e */
[----:B------:R-:W-:Y:S01]  /*9d70*/  F2FP.F16.F32.PACK_AB R85, RZ, R85 ;  /* 0x00000055ff55723e */ /* 0x000fe200000000ff */
[----:B------:R-:W-:Y:S01]  /*9d80*/  @P3 IMAD.MOV.U32 R7, RZ, RZ, R15 ;  /* 0x000000ffff073224 */ /* 0x000fe200078e000f */
[----:B------:R-:W-:-:S02]  /*9d90*/  F2FP.F16.F32.PACK_AB R86, RZ, R86 ;  /* 0x00000056ff56723e */ /* 0x000fc400000000ff */
[----:B------:R-:W-:Y:S02]  /*9da0*/  F2FP.F16.F32.PACK_AB R87, RZ, R87 ;  /* 0x00000057ff57723e */ /* 0x000fe400000000ff */
[----:B------:R0:W-:Y:S01]  /*9db0*/  @P3 STG.E.U16 desc[UR36][R6.64+0x32], R39 ;  /* 0x0000322706003986 */ /* 0x0001e2000c101524 */
[----:B------:R-:W-:-:S03]  /*9dc0*/  ISETP.GT.AND P3, PT, R0, 0x21, P2 ;  /* 0x000000210000780c */ /* 0x000fc60001764270 */
[----:B------:R-:W-:Y:S01]  /*9dd0*/  @P4 STG.E.U16 desc[UR36][R4.64+0x40], R40 ;  /* 0x0000402804004986 */ /* 0x000fe2000c101524 */
[----:B------:R-:W-:-:S03]  /*9de0*/  ISETP.GT.AND P4, PT, R0, 0x28, P1 ;  /* 0x000000280000780c */ /* 0x000fc60000f84270 */
[----:B------:R-:W-:Y:S01]  /*9df0*/  @P5 STG.E.U16 desc[UR36][R4.64+0x42], R41 ;  /* 0x0000422904005986 */ /* 0x000fe2000c101524 */
[----:B------:R-:W-:Y:S01]  /*9e00*/  ISETP.GT.AND P5, PT, R0, 0x29, P1 ;  /* 0x000000290000780c */ /* 0x000fe20000fa4270 */
[----:B0-----:R-:W-:Y:S01]  /*9e10*/  @P0 IMAD.MOV.U32 R6, RZ, RZ, R14 ;  /* 0x000000ffff060224 */ /* 0x001fe200078e000e */
[----:B------:R-:W-:-:S05]  /*9e20*/  @P0 MOV R7, R15 ;  /* 0x0000000f00070202 */ /* 0x000fca0000000f00 */
[----:B------:R0:W-:Y:S01]  /*9e30*/  @P0 STG.E.U16 desc[UR36][R6.64+0x40], R42 ;  /* 0x0000402a06000986 */ /* 0x0001e2000c101524 */
[----:B------:R-:W-:Y:S01]  /*9e40*/  ISETP.GT.AND P0, PT, R0, 0x28, P2 ;  /* 0x000000280000780c */ /* 0x000fe20001704270 */
[----:B0-----:R-:W-:Y:S02]  /*9e50*/  @P3 IMAD.MOV.U32 R6, RZ, RZ, R14 ;  /* 0x000000ffff063224 */ /* 0x001fe400078e000e */
[----:B------:R-:W-:-:S05]  /*9e60*/  @P3 IMAD.MOV.U32 R7, RZ, RZ, R15 ;  /* 0x000000ffff073224 */ /* 0x000fca00078e000f */
[----:B------:R0:W-:Y:S01]  /*9e70*/  @P3 STG.E.U16 desc[UR36][R6.64+0x42], R43 ;  /* 0x0000422b06003986 */ /* 0x0001e2000c101524 */
[----:B------:R-:W-:-:S03]  /*9e80*/  ISETP.GT.AND P3, PT, R0, 0x29, P2 ;  /* 0x000000290000780c */ /* 0x000fc60001764270 */
[----:B------:R-:W-:Y:S01]  /*9e90*/  @P4 STG.E.U16 desc[UR36][R4.64+0x50], R44 ;  /* 0x0000502c04004986 */ /* 0x000fe2000c101524 */
[----:B------:R-:W-:-:S03]  /*9ea0*/  ISETP.GT.AND P4, PT, R0, 0x30, P1 ;  /* 0x000000300000780c */ /* 0x000fc60000f84270 */
[----:B------:R-:W-:Y:S01]  /*9eb0*/  @P5 STG.E.U16 desc[UR36][R4.64+0x52], R45 ;  /* 0x0000522d04005986 */ /* 0x000fe2000c101524 */
[----:B------:R-:W-:Y:S01]  /*9ec0*/  ISETP.GT.AND P5, PT, R0, 0x31, P1 ;  /* 0x000000310000780c */ /* 0x000fe20000fa4270 */
[----:B0-----:R-:W-:Y:S02]  /*9ed0*/  @P0 IMAD.MOV.U32 R6, RZ, RZ, R14 ;  /* 0x000000ffff060224 */ /* 0x001fe400078e000e */
[----:B------:R-:W-:-:S05]  /*9ee0*/  @P0 IMAD.MOV.U32 R7, RZ, RZ, R15 ;  /* 0x000000ffff070224 */ /* 0x000fca00078e000f */
        /* <DEDUP_REMOVED lines=21> */
[----:B------:R-:W-:Y:S02]  /*a040*/  ISETP.GT.AND P5, PT, R0, 0x41, P1 ;  /* 0x000000410000780c */ /* 0x000fe40000fa4270 */
[----:B0-----:R-:W-:Y:S01]  /*a050*/  @P0 MOV R6, R14 ;  /* 0x0000000e00060202 */ /* 0x001fe20000000f00 */
        /* <DEDUP_REMOVED lines=27> */
[----:B0-----:R-:W-:Y:S01]  /*a210*/  @P3 IMAD.MOV.U32 R6, RZ, RZ, R14 ;  /* 0x000000ffff063224 */ /* 0x001fe200078e000e */
[----:B------:R-:W-:-:S05]  /*a220*/  @P3 MOV R7, R15 ;  /* 0x0000000f00073202 */ /* 0x000fca0000000f00 */
        /* <DEDUP_REMOVED lines=33> */
[----:B------:R-:W-:Y:S02]  /*a440*/  ISETP.GT.AND P0, PT, R0, 0x68, P2 ;  /* 0x000000680000780c */ /* 0x000fe40001704270 */
[----:B0-----:R-:W-:Y:S01]  /*a450*/  @P3 MOV R6, R14 ;  /* 0x0000000e00063202 */ /* 0x001fe20000000f00 */
        /* <DEDUP_REMOVED lines=14> */
[C---:B------:R-:W-:Y:S02]  /*a540*/  ISETP.GT.AND P3, PT, R0.reuse, 0x78, P1 ;  /* 0x000000780000780c */ /* 0x040fe40000f64270 */
[C---:B------:R-:W-:Y:S01]  /*a550*/  ISETP.GT.AND P1, PT, R0.reuse, 0x79, P1 ;  /* 0x000000790000780c */ /* 0x040fe20000f24270 */
[----:B------:R-:W-:Y:S01]  /*a560*/  @P4 STG.E.U16 desc[UR36][R4.64+0xe0], R80 ;  /* 0x0000e05004004986 */ /* 0x000fe2000c101524 */
[----:B------:R-:W-:-:S03]  /*a570*/  ISETP.GT.AND P4, PT, R0, 0x71, P2 ;  /* 0x000000710000780c */ /* 0x000fc60001784270 */
[----:B------:R-:W-:Y:S01]  /*a580*/  @P5 STG.E.U16 desc[UR36][R4.64+0xe2], R81 ;  /* 0x0000e25104005986 */ /* 0x000fe2000c101524 */
[C---:B------:R-:W-:Y:S02]  /*a590*/  ISETP.GT.AND P5, PT, R0.reuse, 0x78, P2 ;  /* 0x000000780000780c */ /* 0x040fe400017a4270 */
[----:B------:R-:W-:Y:S01]  /*a5a0*/  ISETP.GT.AND P2, PT, R0, 0x79, P2 ;  /* 0x000000790000780c */ /* 0x000fe20001744270 */
[----:B0-----:R-:W-:Y:S02]  /*a5b0*/  @P0 IMAD.MOV.U32 R6, RZ, RZ, R14 ;  /* 0x000000ffff060224 */ /* 0x001fe400078e000e */
[----:B------:R-:W-:-:S05]  /*a5c0*/  @P0 IMAD.MOV.U32 R7, RZ, RZ, R15 ;  /* 0x000000ffff070224 */ /* 0x000fca00078e000f */
[----:B------:R0:W-:Y:S02]  /*a5d0*/  @P0 STG.E.U16 desc[UR36][R6.64+0xe0], R82 ;  /* 0x0000e05206000986 */ /* 0x0001e4000c101524 */
[----:B0-----:R-:W-:Y:S02]  /*a5e0*/  @P4 IMAD.MOV.U32 R6, RZ, RZ, R14 ;  /* 0x000000ffff064224 */ /* 0x001fe400078e000e */
[----:B------:R-:W-:-:S05]  /*a5f0*/  @P4 IMAD.MOV.U32 R7, RZ, RZ, R15 ;  /* 0x000000ffff074224 */ /* 0x000fca00078e000f */
[----:B------:R-:W-:Y:S04]  /*a600*/  @P4 STG.E.U16 desc[UR36][R6.64+0xe2], R83 ;  /* 0x0000e25306004986 */ /* 0x000fe8000c101524 */
[----:B------:R-:W-:Y:S04]  /*a610*/  @P3 STG.E.U16 desc[UR36][R4.64+0xf0], R84 ;  /* 0x0000f05404003986 */ /* 0x000fe8000c101524 */
[----:B------:R0:W-:Y:S02]  /*a620*/  @P1 STG.E.U16 desc[UR36][R4.64+0xf2], R85 ;  /* 0x0000f25504001986 */ /* 0x0001e4000c101524 */
[----:B0-----:R-:W-:Y:S01]  /*a630*/  @P5 IMAD.MOV.U32 R4, RZ, RZ, R14 ;  /* 0x000000ffff045224 */ /* 0x001fe200078e000e */
[----:B------:R-:W-:-:S05]  /*a640*/  @P5 MOV R5, R15 ;  /* 0x0000000f00055202 */ /* 0x000fca0000000f00 */
[----:B------:R0:W-:Y:S04]  /*a650*/  @P5 STG.E.U16 desc[UR36][R4.64+0xf0], R86 ;  /* 0x0000f05604005986 */ /* 0x0001e8000c101524 */
[----:B------:R0:W-:Y:S02]  /*a660*/  @P2 STG.E.U16 desc[UR36][R14.64+0xf2], R87 ;  /* 0x0000f2570e002986 */ /* 0x0001e4000c101524 */
.L_x_287:
[----:B------:R-:W-:Y:S05]  /*a670*/  BSYNC B0 ;  /* 0x0000000000007941 */ /* 0x000fea0003800000 */
.L_x_35:
[----:B------:R-:W-:Y:S01]  /*a680*/  ULDC UR4, c[0x0][0xc] ;  /* 0x0000030000047ab9 */ /* 0x000fe20000000800 */
[----:B------:R-:W-:Y:S01]  /*a690*/  ULDC UR5, c[0x0][0x10] ;  /* 0x0000040000057ab9 */ /* 0x000fe20000000800 */
[----:B0-----:R-:W0:Y:S01]  /*a6a0*/  LDC R3, c[0x0][0x14] ;  /* 0x00000500ff037b82 */ /* 0x001e220000000800 */
[----:B------:R-:W-:Y:S01]  /*a6b0*/  UIMAD.WIDE.U32 UR4, UR4, UR5, URZ ;  /* 0x00000005040472a5 */ /* 0x000fe2000f8e003f */
[----:B------:R-:W-:Y:S01]  /*a6c0*/  PRMT R0, RZ, 0x7610, R0 ;  /* 0x00007610ff007816 */ /* 0x000fe20000000000 */
[----:B-----5:R-:W-:Y:S02]  /*a6d0*/  IMAD.MOV.U32 R154, RZ, RZ, -0x1 ;  /* 0xffffffffff9a7424 */ /* 0x020fe400078e00ff */
[----:B------:R-:W-:Y:S02]  /*a6e0*/  IMAD.MOV.U32 R23, RZ, RZ, -0x1 ;  /* 0xffffffffff177424 */ /* 0x000fe400078e00ff */
[----:B0-----:R-:W-:-:S04]  /*a6f0*/  IMAD.WIDE.U32 R16, R3, UR4, R16 ;  /* 0x0000000403107c25 */ /* 0x001fc8000f8e0010 */
[----:B------:R-:W-:Y:S01]  /*a700*/  IMAD R3, R3, UR5, RZ ;  /* 0x0000000503037c24 */ /* 0x000fe2000f8e02ff */
[----:B------:R-:W-:Y:S02]  /*a710*/  ULDC.64 UR4, c[0x0][0x650] ;  /* 0x0001940000047ab9 */ /* 0x000fe40000000a00 */
[----:B------:R-:W-:Y:S01]  /*a720*/  ISETP.GE.U32.AND P0, PT, R16, UR4, PT ;  /* 0x0000000410007c0c */ /* 0x000fe2000bf06070 */
[----:B------:R-:W-:-:S05]  /*a730*/  IMAD.IADD R17, R17, 0x1, R3 ;  /* 0x0000000111117824 */ /* 0x000fca00078e0203 */
[----:B------:R-:W-:-:S13]  /*a740*/  ISETP.GE.U32.AND.EX P0, PT, R17, UR5, PT, P0 ;  /* 0x0000000511007c0c */ /* 0x000fda000bf06100 */
[----:B------:R-:W-:Y:S05]  /*a750*/  @P0 BRA `(.L_x_288) ;  /* 0x0000000400640947 */ /* 0x000fea0003800000 */
[----:B------:R-:W0:Y:S01]  /*a760*/  S2R R12, SR_CTAID.X ;  /* 0x00000000000c7919 */ /* 0x000e220000002500 */
[----:B-12---:R-:W1:Y:S01]  /*a770*/  LDC.64 R10, c[0x0][0x628] ;  /* 0x00018a00ff0a7b82 */ /* 0x006e620000000a00 */
[----:B------:R-:W-:Y:S01]  /*a780*/  ULDC UR4, c[0x0][0x150] ;  /* 0x0000540000047ab9 */ /* 0x000fe20000000800 */
[----:B------:R-:W-:Y:S01]  /*a790*/  IMAD.MOV.U32 R8, RZ, RZ, R16 ;  /* 0x000000ffff087224 */ /* 0x000fe200078e0010 */
[----:B------:R-:W2:Y:S01]  /*a7a0*/  S2R R24, SR_CTAID.Y ;  /* 0x0000000000187919 */ /* 0x000ea20000002600 */
[----:B------:R-:W-:-:S04]  /*a7b0*/  IMAD.MOV.U32 R9, RZ, RZ, R17 ;  /* 0x000000ffff097224 */ /* 0x000fc800078e0011 */
[----:B------:R-:W2:Y:S08]  /*a7c0*/  LDC R21, c[0x0][0x144] ;  /* 0x00005100ff157b82 */ /* 0x000eb00000000800 */
[----:B------:R-:W2:Y:S08]  /*a7d0*/  LDC R0, c[0x0][0x630] ;  /* 0x00018c00ff007b82 */ /* 0x000eb00000000800 */
[----:B------:R-:W2:Y:S01]  /*a7e0*/  LDC.64 R14, c[0x0][0x620] ;  /* 0x00018800ff0e7b82 */ /* 0x000ea20000000a00 */
[----:B-1----:R-:W-:-:S04]  /*a7f0*/  ISETP.NE.U32.AND P0, PT, R10, RZ, PT ;  /* 0x000000ff0a00720c */ /* 0x002fc80003f05070 */
[----:B------:R-:W-:Y:S02]  /*a800*/  ISETP.NE.AND.EX P0, PT, R11, RZ, PT, P0 ;  /* 0x000000ff0b00720c */ /* 0x000fe40003f05300 */
[----:B0-----:R-:W-:-:S05]  /*a810*/  I2FP.F32.U32 R3, R12 ;  /* 0x0000000c00037245 */ /* 0x001fca0000201000 */
[----:B------:R-:W-:-:S04]  /*a820*/  FMUL R3, R3, UR4 ;  /* 0x0000000403037c20 */ /* 0x000fc80008400000 */
[----:B------:R0:W1:Y:S02]  /*a830*/  F2I.U32.TRUNC.NTZ R20, R3 ;  /* 0x0000000300147305 */ /* 0x000064000020f000 */
[----:B------:R-:W-:Y:S05]  /*a840*/  @!P0 BRA `(.L_x_289) ;  /* 0x0000000000288947 */ /* 0x000fea0003800000 */
[----:B0-----:R-:W0:Y:S02]  /*a850*/  LDC R3, c[0x0][0x634] ;  /* 0x00018d00ff037b82 */ /* 0x001e240000000800 */
        /* <DEDUP_REMOVED lines=9> */
.L_x_289:
[----:B------:R-:W5:Y:S01]  /*a8f0*/  LDC.64 R30, c[0x0][0x640] ;  /* 0x00019000ff1e7b82 */ /* 0x000f620000000a00 */
[-CC-:B--2---:R-:W-:Y:S01]  /*a900*/  SHF.R.U64 R23, R8, R0.reuse, R9.reuse ;  /* 0x0000000008177219 */ /* 0x184fe20000001209 */
[----:B-1----:R-:W-:Y:S01]  /*a910*/  IMAD.MOV R20, RZ, RZ, -R20 ;  /* 0x000000ffff147224 */ /* 0x002fe200078e0a14 */
[----:B------:R-:W-:Y:S01]  /*a920*/  SHF.R.U32.HI R0, RZ, R0, R9 ;  /* 0x00000000ff007219 */ /* 0x000fe20000011609 */
[----:B------:R-:W-:Y:S01]  /*a930*/  ULDC UR4, c[0x0][0x154] ;  /* 0x0000550000047ab9 */ /* 0x000fe20000000800 */
[----:B0-----:R-:W-:Y:S01]  /*a940*/  IADD3 R3, P0, RZ, -R23, RZ ;  /* 0x80000017ff037210 */ /* 0x001fe20007f1e0ff */
[----:B------:R-:W-:Y:S02]  /*a950*/  IMAD R26, R21, R20, R12 ;  /* 0x00000014151a7224 */ /* 0x000fe400078e020c */
[----:B------:R-:W0:Y:S01]  /*a960*/  LDC R6, c[0x0][0x618] ;  /* 0x00018600ff067b82 */ /* 0x000e220000000800 */
[----:B------:R-:W-:Y:S02]  /*a970*/  IMAD.MOV.U32 R7, RZ, RZ, 0x1 ;  /* 0x00000001ff077424 */ /* 0x000fe400078e00ff */
[----:B------:R-:W-:-:S04]  /*a980*/  IMAD.X R5, RZ, RZ, ~R0, P0 ;  /* 0x000000ffff057224 */ /* 0x000fc800000e0e00 */
[-C--:B------:R-:W-:Y:S01]  /*a990*/  IMAD R0, R5, R14.reuse, RZ ;  /* 0x0000000e05007224 */ /* 0x080fe200078e02ff */
[----:B------:R-:W1:Y:S01]  /*a9a0*/  LDC R8, c[0x0][0x608] ;  /* 0x00018200ff087b82 */ /* 0x000e620000000800 */
[----:B------:R-:W-:-:S04]  /*a9b0*/  IMAD.WIDE.U32 R4, R3, R14, R16 ;  /* 0x0000000e03047225 */ /* 0x000fc800078e0010 */
[----:B------:R-:W-:Y:S01]  /*a9c0*/  IMAD R3, R3, R15, R0 ;  /* 0x0000000f03037224 */ /* 0x000fe200078e0200 */
[----:B------:R-:W-:Y:S02]  /*a9d0*/  I2FP.F32.U32 R0, R24 ;  /* 0x0000001800007245 */ /* 0x000fe40000201000 */
[----:B------:R-:W2:Y:S01]  /*a9e0*/  LDC R28, c[0x0][0x658] ;  /* 0x00019600ff1c7b82 */ /* 0x000ea20000000800 */
[----:B-----5:R-:W-:Y:S02]  /*a9f0*/  ISETP.NE.U32.AND P0, PT, R30, RZ, PT ;  /* 0x000000ff1e00720c */ /* 0x020fe40003f05070 */
[----:B------:R-:W-:Y:S01]  /*aa00*/  IADD3 R3, R5, R3, RZ ;  /* 0x0000000305037210 */ /* 0x000fe20007ffe0ff */
[----:B------:R-:W-:Y:S01]  /*aa10*/  FMUL R0, R0, UR4 ;  /* 0x0000000400007c20 */ /* 0x000fe20008400000 */
[----:B------:R-:W-:Y:S01]  /*aa20*/  ISETP.NE.AND.EX P0, PT, R31, RZ, PT, P0 ;  /* 0x000000ff1f00720c */ /* 0x000fe20003f05300 */
[----:B------:R-:W-:Y:S02]  /*aa30*/  IMAD.MOV.U32 R5, RZ, RZ, -0x1 ;  /* 0xffffffffff057424 */ /* 0x000fe400078e00ff */
[----:B------:R-:W3:Y:S01]  /*aa40*/  LDC R15, c[0x0][0x148] ;  /* 0x00005200ff0f7b82 */ /* 0x000ee20000000800 */
[-CC-:B0-----:R-:W-:Y:S01]  /*aa50*/  SHF.R.U64 R12, R4, R6.reuse, R3.reuse ;  /* 0x00000006040c7219 */ /* 0x181fe20000001203 */
[----:B------:R0:W0:Y:S01]  /*aa60*/  F2I.U32.TRUNC.NTZ R13, R0 ;  /* 0x00000000000d7305 */ /* 0x000022000020f000 */
[----:B------:R-:W-:-:S05]  /*aa70*/  SHF.R.U32.HI R3, RZ, R6, R3 ;  /* 0x00000006ff037219 */ /* 0x000fca0000011603 */
[----:B------:R-:W0:Y:S01]  /*aa80*/  LDC R20, c[0x0][0x600] ;  /* 0x00018000ff147b82 */ /* 0x000e220000000800 */
[-CC-:B-1----:R-:W-:Y:S02]  /*aa90*/  SHF.R.U64 R10, R12, R8.reuse, R3.reuse ;  /* 0x000000080c0a7219 */ /* 0x182fe40000001203 */
[----:B------:R-:W-:-:S05]  /*aaa0*/  SHF.R.U32.HI R3, RZ, R8, R3 ;  /* 0x00000008ff037219 */ /* 0x000fca0000011603 */
[----:B------:R-:W1:Y:S01]  /*aab0*/  LDC R21, c[0x0][0x648] ;  /* 0x00019200ff157b82 */ /* 0x000e620000000800 */
[-C--:B--2---:R-:W-:Y:S02]  /*aac0*/  SHF.L.U32 R4, R5, R28.reuse, RZ ;  /* 0x0000001c05047219 */ /* 0x084fe400000006ff */
[-CC-:B------:R-:W-:Y:S02]  /*aad0*/  SHF.R.U64 R14, R10, R28.reuse, R3.reuse ;  /* 0x0000001c0a0e7219 */ /* 0x180fe40000001203 */
[----:B------:R-:W-:Y:S02]  /*aae0*/  SHF.R.U32.HI R5, RZ, R28, R3 ;  /* 0x0000001cff057219 */ /* 0x000fe40000011603 */
[----:B------:R-:W-:Y:S01]  /*aaf0*/  LOP3.LUT R153, RZ, R4, RZ, 0x33, !PT ;  /* 0x00000004ff997212 */ /* 0x000fe200078e33ff */
[----:B------:R-:W2:Y:S01]  /*ab00*/  LDC R25, c[0x0][0x638] ;  /* 0x00018e00ff197b82 */ /* 0x000ea20000000800 */
[----:B------:R-:W-:Y:S01]  /*ab10*/  SHF.L.U32 R28, R7, R28, RZ ;  /* 0x0000001c071c7219 */ /* 0x000fe200000006ff */
[----:B------:R-:W-:-:S06]  /*ab20*/  IMAD.MOV.U32 R4, RZ, RZ, R14 ;  /* 0x000000ffff047224 */ /* 0x000fcc00078e000e */
[----:B------:R-:W0:Y:S01]  /*ab30*/  LDC R27, c[0x0][0x610] ;  /* 0x00018400ff1b7b82 */ /* 0x000e220000000800 */
[----:B------:R-:W-:Y:S05]  /*ab40*/  @!P0 BRA `(.L_x_290) ;  /* 0x0000000000288947 */ /* 0x000fea0003800000 */
[----:B------:R-:W5:Y:S02]  /*ab50*/  LDC R3, c[0x0][0x64c] ;  /* 0x00019300ff037b82 */ /* 0x000f640000000800 */
[----:B-----5:R-:W-:-:S05]  /*ab60*/  IADD3 R3, P0, R14, R3, RZ ;  /* 0x000000030e037210 */ /* 0x020fca0007f1e0ff */
        /* <DEDUP_REMOVED lines=8> */
.L_x_290:
[----:B------:R-:W-:Y:S01]  /*abf0*/  ISETP.NE.AND P0, PT, R2, 0x1, PT ;  /* 0x000000010200780c */ /* 0x000fe20003f05270 */
[----:B0-----:R-:W-:Y:S01]  /*ac00*/  IMAD.MOV R13, RZ, RZ, -R13 ;  /* 0x000000ffff0d7224 */ /* 0x001fe200078e0a0d */
[----:B-1----:R-:W-:Y:S01]  /*ac10*/  SHF.R.U64 R0, R4, R21, R5 ;  /* 0x0000001504007219 */ /* 0x002fe20000001205 */
[----:B------:R-:W-:Y:S01]  /*ac20*/  VIADD R5, R20, 0xffffffff ;  /* 0xffffffff14057836 */ /* 0x000fe20000000000 */
[----:B------:R-:W-:-:S03]  /*ac30*/  LOP3.LUT R153, R10, R153, RZ, 0xc0, !PT ;  /* 0x000000990a997212 */ /* 0x000fc600078ec0ff */
[----:B------:R-:W-:Y:S01]  /*ac40*/  IMAD.MOV R3, RZ, RZ, -R0 ;  /* 0x000000ffff037224 */ /* 0x000fe200078e0a00 */
[----:B------:R-:W-:Y:S01]  /*ac50*/  LOP3.LUT R5, R12, R5, RZ, 0xc0, !PT ;  /* 0x000000050c057212 */ /* 0x000fe200078ec0ff */
[----:B------:R-:W-:Y:S02]  /*ac60*/  IMAD R153, R28, R0, R153 ;  /* 0x000000001c997224 */ /* 0x000fe400078e0299 */
[----:B--2---:R-:W-:Y:S02]  /*ac70*/  IMAD R0, R3, R25, R14 ;  /* 0x0000001903007224 */ /* 0x004fe400078e020e */
[----:B---3--:R-:W-:Y:S02]  /*ac80*/  @P0 IMAD R26, R15, R13, R24 ;  /* 0x0000000d0f1a0224 */ /* 0x008fe400078e0218 */
[----:B------:R-:W-:Y:S02]  /*ac90*/  IMAD R4, R0, R20, R5 ;  /* 0x0000001400047224 */ /* 0x000fe400078e0205 */
[----:B------:R-:W-:-:S02]  /*aca0*/  IMAD R153, R153, R27, R26 ;  /* 0x0000001b99997224 */ /* 0x000fc400078e021a */
[----:B------:R-:W-:-:S03]  /*acb0*/  IMAD.MOV.U32 R3, RZ, RZ, 0x1 ;  /* 0x00000001ff037424 */ /* 0x000fc600078e00ff */
[----:B------:R-:W-:Y:S02]  /*acc0*/  SEL R154, R4, R153, !P0 ;  /* 0x00000099049a7207 */ /* 0x000fe40004000000 */
[----:B------:R-:W-:Y:S02]  /*acd0*/  PRMT R0, R3, 0x7610, R0 ;  /* 0x0000761003007816 */ /* 0x000fe40000000000 */
[----:B------:R-:W-:-:S07]  /*ace0*/  SEL R153, R153, R4, !P0 ;  /* 0x0000000499997207 */ /* 0x000fce0004000000 */
.L_x_288:
[----:B------:R-:W-:-:S13]  /*acf0*/  LOP3.LUT P0, RZ, R0, 0xff, RZ, 0xc0, !PT ;  /* 0x000000ff00ff7812 */ /* 0x000fda000780c0ff */
[----:B------:R-:W-:Y:S05]  /*ad00*/  @P0 BRA `(.L_x_291) ;  /* 0xffffff6400700947 */ /* 0x000fea000383ffff */
[----:B------:R-:W-:Y:S05]  /*ad10*/  EXIT ;  /* 0x000000000000794d */ /* 0x000fea0003800000 */
.L_x_8:
[----:B0-----:R-:W-:Y:S01]  /*ad20*/  ULDC.64 UR4, c[0x0][0x650] ;  /* 0x0001940000047ab9 */ /* 0x001fe20000000a00 */
[----:B------:R-:W-:Y:S01]  /*ad30*/  PRMT R6, RZ, 0x7610, R6 ;  /* 0x00007610ff067816 */ /* 0x000fe20000000006 */
[----:B------:R-:W-:Y:S01]  /*ad40*/  IMAD.MOV.U32 R20, RZ, RZ, -0x1 ;  /* 0xffffffffff147424 */ /* 0x000fe200078e00ff */
[----:B------:R-:W-:Y:S01]  /*ad50*/  ISETP.GE.U32.AND P0, PT, R16, UR4, PT ;  /* 0x0000000410007c0c */ /* 0x000fe2000bf06070 */
[----:B------:R-:W-:Y:S01]  /*ad60*/  IMAD.MOV.U32 R13, RZ, RZ, -0x1 ;  /* 0xffffffffff0d7424 */ /* 0x000fe200078e00ff */
[----:B------:R-:W-:Y:S02]  /*ad70*/  MOV R11, 0xffffffff ;  /* 0xffffffff000b7802 */ /* 0x000fe40000000f00 */
[----:B------:R-:W-:-:S13]  /*ad80*/  ISETP.GE.U32.AND.EX P0, PT, R17, UR5, PT, P0 ;  /* 0x0000000511007c0c */ /* 0x000fda000bf06100 */
[----:B------:R-:W-:Y:S05]  /*ad90*/  @P0 BRA `(.L_x_292) ;  /* 0x0000000400280947 */ /* 0x000fea0003800000 */
[----:B------:R-:W0:Y:S01]  /*ada0*/  LDC.64 R14, c[0x0][0x628] ;  /* 0x00018a00ff0e7b82 */ /* 0x000e220000000a00 */
[----:B------:R-:W-:Y:S02]  /*adb0*/  IMAD.MOV.U32 R12, RZ, RZ, R16 ;  /* 0x000000ffff0c7224 */ /* 0x000fe400078e0010 */
[----:B------:R-:W-:-:S05]  /*adc0*/  IMAD.MOV.U32 R13, RZ, RZ, R17 ;  /* 0x000000ffff0d7224 */ /* 0x000fca00078e0011 */
        /* <DEDUP_REMOVED lines=15> */
.L_x_293:
[----:B------:R-:W0:Y:S01]  /*aec0*/  LDC.64 R28, c[0x0][0x640] ;  /* 0x00019000ff1c7b82 */ /* 0x000e220000000a00 */
[-CC-:B------:R-:W-:Y:S01]  /*aed0*/  SHF.R.U64 R22, R12, R6.reuse, R13.reuse ;  /* 0x000000060c167219 */ /* 0x180fe2000000120d */
[----:B------:R-:W-:Y:S01]  /*aee0*/  IMAD.MOV.U32 R30, RZ, RZ, 0x1 ;  /* 0x00000001ff1e7424 */ /* 0x000fe200078e00ff */
[----:B------:R-:W-:Y:S02]  /*aef0*/  SHF.R.U32.HI R6, RZ, R6, R13 ;  /* 0x00000006ff067219 */ /* 0x000fe4000001160d */
        /* <DEDUP_REMOVED lines=8> */
[----:B------:R-:W-:Y:S01]  /*af80*/  IMAD.IADD R9, R9, 0x1, R11 ;  /* 0x0000000109097824 */ /* 0x000fe200078e020b */
[----:B0-----:R-:W-:-:S04]  /*af90*/  ISETP.NE.U32.AND P0, PT, R28, RZ, PT ;  /* 0x000000ff1c00720c */ /* 0x001fc80003f05070 */
[----:B------:R-:W-:Y:S02]  /*afa0*/  ISETP.NE.AND.EX P0, PT, R29, RZ, PT, P0 ;  /* 0x000000ff1d00720c */ /* 0x000fe40003f05300 */
[----:B------:R-:W0:Y:S01]  /*afb0*/  LDC R20, c[0x0][0x600] ;  /* 0x00018000ff147b82 */ /* 0x000e220000000800 */
[-CC-:B-1----:R-:W-:Y:S02]  /*afc0*/  SHF.R.U64 R14, R8, R10.reuse, R9.reuse ;  /* 0x0000000a080e7219 */ /* 0x182fe40000001209 */
[----:B------:R-:W-:Y:S02]  /*afd0*/  SHF.R.U32.HI R9, RZ, R10, R9 ;  /* 0x0000000aff097219 */ /* 0x000fe40000011609 */
[----:B------:R-:W-:-:S03]  /*afe0*/  MOV R8, 0xffffffff ;  /* 0xffffffff00087802 */ /* 0x000fc60000000f00 */
[----:B------:R-:W1:Y:S01]  /*aff0*/  LDC R24, c[0x0][0x648] ;  /* 0x00019200ff187b82 */ /* 0x000e620000000800 */
[-CC-:B--2---:R-:W-:Y:S02]  /*b000*/  SHF.R.U64 R23, R14, R12.reuse, R9.reuse ;  /* 0x0000000c0e177219 */ /* 0x184fe40000001209 */
[----:B------:R-:W-:-:S05]  /*b010*/  SHF.R.U32.HI R6, RZ, R12, R9 ;  /* 0x0000000cff067219 */ /* 0x000fca0000011609 */
[----:B------:R-:W2:Y:S01]  /*b020*/  LDC R26, c[0x0][0x638] ;  /* 0x00018e00ff1a7b82 */ /* 0x000ea20000000800 */
[-C--:B---3--:R-:W-:Y:S02]  /*b030*/  SHF.L.U32 R8, R8, R27.reuse, RZ ;  /* 0x0000001b08087219 */ /* 0x088fe400000006ff */
[-CC-:B------:R-:W-:Y:S02]  /*b040*/  SHF.R.U64 R25, R23, R27.reuse, R6.reuse ;  /* 0x0000001b17197219 */ /* 0x180fe40000001206 */
[----:B------:R-:W-:Y:S02]  /*b050*/  LOP3.LUT R32, RZ, R8, RZ, 0x33, !PT ;  /* 0x00000008ff207212 */ /* 0x000fe400078e33ff */
[----:B------:R-:W-:Y:S01]  /*b060*/  SHF.R.U32.HI R9, RZ, R27, R6 ;  /* 0x0000001bff097219 */ /* 0x000fe20000011606 */
[----:B------:R-:W3:Y:S01]  /*b070*/  LDC R31, c[0x0][0x610] ;  /* 0x00018400ff1f7b82 */ /* 0x000ee20000000800 */
[----:B------:R-:W-:Y:S01]  /*b080*/  IMAD.MOV.U32 R8, RZ, RZ, R25 ;  /* 0x000000ffff087224 */ /* 0x000fe200078e0019 */
[----:B------:R-:W-:Y:S06]  /*b090*/  @!P0 BRA `(.L_x_294) ;  /* 0x0000000000288947 */ /* 0x000fec0003800000 */
[----:B------:R-:W4:Y:S02]  /*b0a0*/  LDC R6, c[0x0][0x64c] ;  /* 0x00019300ff067b82 */ /* 0x000f240000000800 */
[----:B----4-:R-:W-:-:S05]  /*b0b0*/  IADD3 R13, P0, R25, R6, RZ ;  /* 0x00000006190d7210 */ /* 0x010fca0007f1e0ff */
        /* <DEDUP_REMOVED lines=8> */
.L_x_294:
[----:B------:R-:W-:Y:S01]  /*b140*/  ISETP.NE.AND P0, PT, R2, 0x1, PT ;  /* 0x000000010200780c */ /* 0x000fe20003f05270 */
[----:B------:R-:W-:Y:S01]  /*b150*/  IMAD.MOV.U32 R13, RZ, RZ, R22 ;  /* 0x000000ffff0d7224 */ /* 0x000fe200078e0016 */
[----:B-1----:R-:W-:Y:S01]  /*b160*/  SHF.R.U64 R6, R8, R24, R9 ;  /* 0x0000001808067219 */ /* 0x002fe20000001209 */
[----:B0-----:R-:W-:Y:S01]  /*b170*/  VIADD R9, R20, 0xffffffff ;  /* 0xffffffff14097836 */ /* 0x001fe20000000000 */
[----:B------:R-:W-:Y:S02]  /*b180*/  SHF.L.U32 R30, R30, R27, RZ ;  /* 0x0000001b1e1e7219 */ /* 0x000fe400000006ff */
[----:B------:R-:W-:Y:S01]  /*b190*/  LOP3.LUT R5, R23, R32, RZ, 0xc0, !PT ;  /* 0x0000002017057212 */ /* 0x000fe200078ec0ff */
[----:B------:R-:W-:-:S04]  /*b1a0*/  IMAD.MOV R8, RZ, RZ, -R6 ;  /* 0x000000ffff087224 */ /* 0x000fc800078e0a06 */
[----:B------:R-:W-:Y:S01]  /*b1b0*/  IMAD R6, R30, R6, R5 ;  /* 0x000000061e067224 */ /* 0x000fe200078e0205 */
[----:B------:R-:W-:Y:S01]  /*b1c0*/  LOP3.LUT R5, R14, R9, RZ, 0xc0, !PT ;  /* 0x000000090e057212 */ /* 0x000fe200078ec0ff */
[----:B------:R-:W-:Y:S02]  /*b1d0*/  @P0 IMAD R3, R7, R21, R4 ;  /* 0x0000001507030224 */ /* 0x000fe400078e0204 */
[----:B--2---:R-:W-:Y:S02]  /*b1e0*/  IMAD R4, R8, R26, R25 ;  /* 0x0000001a08047224 */ /* 0x004fe400078e0219 */
[----:B---3--:R-:W-:Y:S02]  /*b1f0*/  IMAD R3, R6, R31, R3 ;  /* 0x0000001f06037224 */ /* 0x008fe400078e0203 */
[----:B------:R-:W-:Y:S02]  /*b200*/  IMAD R4, R4, R20, R5 ;  /* 0x0000001404047224 */ /* 0x000fe400078e0205 */
[----:B------:R-:W-:-:S03]  /*b210*/  IMAD.MOV.U32 R6, RZ, RZ, 0x1 ;  /* 0x00000001ff067424 */ /* 0x000fc600078e00ff */
[----:B------:R-:W-:Y:S02]  /*b220*/  SEL R20, R4, R3, !P0 ;  /* 0x0000000304147207 */ /* 0x000fe40004000000 */
[----:B------:R-:W-:-:S07]  /*b230*/  SEL R11, R3, R4, !P0 ;  /* 0x00000004030b7207 */ /* 0x000fce0004000000 */
.L_x_292:
[----:B------:R-:W-:-:S08]  /*b240*/  NOP ;  /* 0x0000000000007918 */ /* 0x000fd00000000000 */
[----:B------:R-:W0:-:S00]  /*b250*/  USETMAXREG.DEALLOC.CTAPOOL 0x28 ;  /* 0x00000028000079c8 */ /* 0x000e0000080e0500 */
[----:B0-----:R-:W-:-:S13]  /*b260*/  ISETP.NE.AND P0, PT, R0, RZ, PT ;  /* 0x000000ff0000720c */ /* 0x001fda0003f05270 */
[----:B------:R-:W-:Y:S05]  /*b270*/  @P0 EXIT ;  /* 0x000000000000094d */ /* 0x000fea0003800000 */
[----:B------:R-:W-:Y:S01]  /*b280*/  LOP3.LUT P0, RZ, R6, 0xff, RZ, 0xc0, !PT ;  /* 0x000000ff06ff7812 */ /* 0x000fe2000780c0ff */
[----:B------:R-:W-:Y:S01]  /*b290*/  IMAD.MOV.U32 R12, RZ, RZ, RZ ;  /* 0x000000ffff0c7224 */ /* 0x000fe200078e00ff */
[----:B------:R-:W-:-:S11]  /*b2a0*/  MOV R0, 0x1 ;  /* 0x0000000100007802 */ /* 0x000fd60000000f00 */
[----:B------:R-:W-:Y:S05]  /*b2b0*/  @!P0 BRA `(.L_x_295) ;  /* 0x0000000c007c8947 */ /* 0x000fea0003800000 */
[----:B------:R-:W0:Y:S01]  /*b2c0*/  LDC R0, c[0x0][0x28c] ;  /* 0x0000a300ff007b82 */ /* 0x000e220000000800 */
[----:B------:R-:W-:Y:S01]  /*b2d0*/  ULDC UR5, c[0x0][0x658] ;  /* 0x0001960000057ab9 */ /* 0x000fe20000000800 */
[----:B------:R-:W-:Y:S01]  /*b2e0*/  UMOV UR11, 0xffffffff ;  /* 0xffffffff000b7882 */ /* 0x000fe20000000000 */
[----:B------:R-:W-:Y:S01]  /*b2f0*/  UMOV UR15, 0x1 ;  /* 0x00000001000f7882 */ /* 0x000fe20000000000 */
[----:B------:R-:W-:Y:S01]  /*b300*/  USHF.L.U32 UR11, UR11, UR5, URZ ;  /* 0x000000050b0b7299 */ /* 0x000fe2000800063f */
[----:B------:R-:W-:Y:S01]  /*b310*/  BSSY B0, `(.L_x_295) ;  /* 0x00000d9000007945 */ /* 0x000fe20003800000 */
[----:B------:R-:W-:Y:S01]  /*b320*/  ULDC UR9, c[0x0][0xc] ;  /* 0x0000030000097ab9 */ /* 0x000fe20000000800 */
[----:B------:R-:W-:Y:S01]  /*b330*/  ULDC UR14, c[0x0][0x10] ;  /* 0x00000400000e7ab9 */ /* 0x000fe20000000800 */
[----:B------:R-:W1:Y:S01]  /*b340*/  S2UR UR8, SR_CgaCtaId ;  /* 0x00000000000879c3 */ /* 0x000e620000008800 */
[----:B------:R-:W-:Y:S01]  /*b350*/  ULOP3.LUT UR13, URZ, UR11, URZ, 0x33, !UPT ;  /* 0x0000000b3f0d7292 */ /* 0x000fe2000f8e333f */
[----:B------:R-:W-:Y:S01]  /*b360*/  IMAD.MOV.U32 R10, RZ, RZ, 0x1 ;  /* 0x00000001ff0a7424 */ /* 0x000fe200078e00ff */
[----:B------:R-:W-:Y:S01]  /*b370*/  LOP3.LUT R9, R19, 0x2, RZ, 0xfc, !PT ;  /* 0x0000000213097812 */ /* 0x000fe200078efcff */
[----:B------:R-:W-:Y:S01]  /*b380*/  IMAD.MOV.U32 R12, RZ, RZ, RZ ;  /* 0x000000ffff0c7224 */ /* 0x000fe200078e00ff */
[----:B------:R-:W-:Y:S01]  /*b390*/  ULDC UR4, c[0x0][0x600] ;  /* 0x0001800000047ab9 */ /* 0x000fe20000000800 */
[----:B------:R-:W-:Y:S01]  /*b3a0*/  UMOV UR18, 0x55 ;  /* 0x0000005500127882 */ /* 0x000fe20000000000 */
[----:B------:R-:W-:-:S02]  /*b3b0*/  UIADD3 UR4, UR4, -0x1, URZ ;  /* 0xffffffff04047890 */ /* 0x000fc4000fffe03f */
[----:B------:R-:W-:Y:S01]  /*b3c0*/  USHF.L.U32 UR5, UR15, UR5, URZ ;  /* 0x000000050f057299 */ /* 0x000fe2000800063f */
[----:B------:R-:W-:Y:S01]  /*b3d0*/  ULDC.64 UR28, c[0x0][0x198] ;  /* 0x00006600001c7ab9 */ /* 0x000fe20000000a00 */
[----:B0-----:R-:W-:-:S05]  /*b3e0*/  VIADD R0, R0, 0x1f ;  /* 0x0000001f00007836 */ /* 0x001fca0000000000 */
[----:B------:R-:W-:Y:S01]  /*b3f0*/  SHF.R.S32.HI R3, RZ, 0x1f, R0 ;  /* 0x0000001fff037819 */ /* 0x000fe20000011400 */
[----:B-1----:R-:W-:-:S03]  /*b400*/  ULOP3.LUT UR10, UR8, 0x1, URZ, 0xc0, !UPT ;  /* 0x00000001080a7892 */ /* 0x002fc6000f8ec03f */
[----:B------:R-:W-:Y:S01]  /*b410*/  LEA.HI R3, R3, R0, RZ, 0x5 ;  /* 0x0000000003037211 */ /* 0x000fe200078f28ff */
[----:B------:R-:W-:Y:S01]  /*b420*/  USHF.R.U32.HI UR25, URZ, 0x1, UR8 ;  /* 0x000000013f197899 */ /* 0x000fe20008011608 */
[----:B------:R-:W-:Y:S01]  /*b430*/  IMAD.MOV.U32 R0, RZ, RZ, 0x1 ;  /* 0x00000001ff007424 */ /* 0x000fe200078e00ff */
[----:B------:R-:W-:Y:S01]  /*b440*/  USHF.L.U32 UR6, UR8, 0x6, URZ ;  /* 0x0000000608067899 */ /* 0x000fe2000800063f */
[----:B------:R-:W-:Y:S01]  /*b450*/  SHF.R.S32.HI R3, RZ, 0x5, R3 ;  /* 0x00000005ff037819 */ /* 0x000fe20000011403 */
[----:B------:R-:W-:Y:S02]  /*b460*/  USHF.L.U32 UR7, UR8, 0xb, URZ ;  /* 0x0000000b08077899 */ /* 0x000fe4000800063f */
[----:B------:R-:W-:Y:S02]  /*b470*/  ULOP3.LUT UR8, UR8, 0xfffffffe, URZ, 0xc0, !UPT ;  /* 0xfffffffe08087892 */ /* 0x000fe4000f8ec03f */
[----:B------:R-:W-:Y:S01]  /*b480*/  UISETP.GT.U32.AND UP0, UPT, UR10, 0xffff, UPT ;  /* 0x0000ffff0a00788c */ /* 0x000fe2000bf04070 */
[----:B------:R-:W-:Y:S01]  /*b490*/  VIADD R8, R3, 0x1 ;  /* 0x0000000103087836 */ /* 0x000fe20000000000 */
[----:B------:R-:W-:-:S02]  /*b4a0*/  USHF.L.U32 UR11, UR15, UR8, URZ ;  /* 0x000000080f0b7299 */ /* 0x000fc4000800063f */
[----:B------:R-:W-:Y:S02]  /*b4b0*/  ULOP3.LUT UR12, UR8, 0x1, URZ, 0xfc, !UPT ;  /* 0x00000001080c7892 */ /* 0x000fe4000f8efc3f */
[----:B------:R-:W-:Y:S02]  /*b4c0*/  UIMAD.WIDE.U32 UR8, UR9, UR14, URZ ;  /* 0x0000000e090872a5 */ /* 0x000fe4000f8e003f */
[----:B------:R-:W-:Y:S01]  /*b4d0*/  USEL UR10, UR10, 0xffff, !UP0 ;  /* 0x0000ffff0a0a7887 */ /* 0x000fe2000c000000 */
[----:B------:R-:W-:Y:S01]  /*b4e0*/  ULDC UR14, c[0x0][0x14] ;  /* 0x00000500000e7ab9 */ /* 0x000fe20000000800 */
[----:B------:R-:W-:Y:S02]  /*b4f0*/  USHF.L.U32 UR12, UR15, UR12, URZ ;  /* 0x0000000c0f0c7299 */ /* 0x000fe4000800063f */
[----:B------:R-:W-:Y:S02]  /*b500*/  UIMAD.WIDE.U32 UR26, UR8, UR14, URZ ;  /* 0x0000000e081a72a5 */ /* 0x000fe4000f8e003f */
[----:B------:R-:W-:-:S02]  /*b510*/  UIMAD UR21, UR9, UR14, URZ ;  /* 0x0000000e091572a4 */ /* 0x000fc4000f8e023f */
[----:B------:R-:W-:Y:S02]  /*b520*/  ULOP3.LUT UR10, UR10, 0xffff, URZ, 0xc0, !UPT ;  /* 0x0000ffff0a0a7892 */ /* 0x000fe4000f8ec03f */
[----:B------:R-:W-:Y:S02]  /*b530*/  ULOP3.LUT UR6, UR6, 0x40, URZ, 0xc0, !UPT ;  /* 0x0000004006067892 */ /* 0x000fe4000f8ec03f */
[----:B------:R-:W-:Y:S02]  /*b540*/  ULOP3.LUT UR7, UR7, 0x800, URZ, 0xc0, !UPT ;  /* 0x0000080007077892 */ /* 0x000fe4000f8ec03f */
[----:B------:R-:W-:Y:S02]  /*b550*/  ULOP3.LUT UR19, UR11, UR12, URZ, 0xfc, !UPT ;  /* 0x0000000c0b137292 */ /* 0x000fe4000f8efc3f */
[----:B------:R-:W-:Y:S02]  /*b560*/  UIADD3 UR21, UR27, UR21, URZ ;  /* 0x000000151b157290 */ /* 0x000fe4000fffe03f */
[----:B------:R-:W-:-:S12]  /*b570*/  USHF.L.U32 UR18, UR18, UR10, URZ ;  /* 0x0000000a12127299 */ /* 0x000fd8000800063f */
.L_x_306:
[----:B------:R-:W-:-:S03]  /*b580*/  UMOV UR8, 0xffffffff ;  /* 0xffffffff00087882 */ /* 0x000fc60000000000 */
[----:B------:R-:W-:Y:S05]  /*b590*/  BRA.DIV UR8, `(.L_x_296) ;  /* 0x0000001208607947 */ /* 0x000fea000b800000 */
[----:B------:R-:W-:-:S13]  /*b5a0*/  ELECT P6, URZ, PT ;  /* 0x00000000003f782f */ /* 0x000fda00038c0000 */
.L_x_322:
[----:B------:R-:W0:Y:S01]  /*b5b0*/  LDC R4, c[0x0][0x28c] ;  /* 0x0000a300ff047b82 */ /* 0x000e220000000800 */
[----:B------:R-:W-:Y:S01]  /*b5c0*/  BSSY B1, `(.L_x_297) ;  /* 0x000003c000017945 */ /* 0x000fe20003800000 */
[----:B0-----:R-:W-:-:S13]  /*b5d0*/  ISETP.LT.OR P6, PT, R4, 0x1, !P6 ;  /* 0x000000010400780c */ /* 0x001fda00077c1670 */
[----:B------:R-:W-:Y:S05]  /*b5e0*/  @P6 BRA `(.L_x_298) ;  /* 0x0000000000e46947 */ /* 0x000fea0003800000 */
[----:B------:R-:W-:Y:S01]  /*b5f0*/  LEA R11, R11, UR25, 0x2 ;  /* 0x000000190b0b7c11 */ /* 0x000fe2000f8e10ff */
[----:B------:R-:W-:Y:S01]  /*b600*/  IMAD.MOV.U32 R21, RZ, RZ, RZ ;  /* 0x000000ffff157224 */ /* 0x000fe200078e00ff */
[----:B------:R-:W-:Y:S01]  /*b610*/  LEA R20, R20, UR6, 0x7 ;  /* 0x0000000614147c11 */ /* 0x000fe2000f8e38ff */
[----:B------:R-:W-:Y:S01]  /*b620*/  IMAD.MOV.U32 R4, RZ, RZ, R8 ;  /* 0x000000ffff047224 */ /* 0x000fe200078e0008 */
[----:B------:R-:W-:Y:S01]  /*b630*/  MOV R6, R12 ;  /* 0x0000000c00067202 */ /* 0x000fe20000000f00 */
[----:B------:R-:W-:Y:S02]  /*b640*/  IMAD.MOV.U32 R5, RZ, RZ, R0 ;  /* 0x000000ffff057224 */ /* 0x000fe400078e0000 */
[----:B------:R-:W-:-:S07]  /*b650*/  IMAD.SHL.U32 R15, R11, 0x40, RZ ;  /* 0x000000400b0f7824 */ /* 0x000fce00078e00ff */
.L_x_301:
[----:B------:R-:W0:Y:S01]  /*b660*/  S2R R14, SR_CgaCtaId ;  /* 0x00000000000e7919 */ /* 0x000e220000008800 */
[----:B------:R-:W-:Y:S02]  /*b670*/  MOV R7, 0x400 ;  /* 0x0000040000077802 */ /* 0x000fe40000000f00 */
[----:B------:R-:W-:-:S13]  /*b680*/  LOP3.LUT P1, RZ, R18, 0x7f, RZ, 0xc0, !PT ;  /* 0x0000007f12ff7812 */ /* 0x000fda000782c0ff */
[----:B------:R-:W1:Y:S01]  /*b690*/  @!P1 LDC R11, c[0x0][0x500] ;  /* 0x00014000ff0b9b82 */ /* 0x000e620000000800 */
[----:B0-----:R-:W-:Y:S02]  /*b6a0*/  LEA R22, R14, R7, 0x18 ;  /* 0x000000070e167211 */ /* 0x001fe400078ec0ff */
[----:B------:R-:W-:-:S03]  /*b6b0*/  SHF.L.U32 R7, R5, 0x1f, RZ ;  /* 0x0000001f05077819 */ /* 0x000fc600000006ff */
[----:B------:R-:W-:-:S04]  /*b6c0*/  IMAD R14, R6, 0x8, R22 ;  /* 0x00000008060e7824 */ /* 0x000fc800078e0216 */
[----:B------:R-:W0:Y:S02]  /*b6d0*/  SYNCS.PHASECHK.TRANS64.TRYWAIT P0, [R14+URZ+0x48], R7 ;  /* 0x000048070e0075a7 */ /* 0x000e24000800017f */
[----:B01----:R-:W-:Y:S05]  /*b6e0*/  @!P0 BRA `(.L_x_299) ;  /* 0x00000010002c8947 */ /* 0x003fea0003800000 */
.L_x_323:
[----:B0-----:R-:W-:Y:S01]  /*b6f0*/  PRMT R7, R9, 0x9910, RZ ;  /* 0x0000991009077816 */ /* 0x001fe200000000ff */
[----:B------:R0:W-:Y:S03]  /*b700*/  @!P1 SYNCS.ARRIVE.TRANS64 RZ, [R14+URZ], R11 ;  /* 0x0000000b0eff99a7 */ /* 0x0001e6000800003f */
[----:B------:R-:W-:-:S13]  /*b710*/  ISETP.NE.AND P0, PT, R7, 0x2, PT ;  /* 0x000000020700780c */ /* 0x000fda0003f05270 */
[----:B0-----:R-:W-:Y:S05]  /*b720*/  @P0 BRA `(.L_x_300) ;  /* 0x0000000000040947 */ /* 0x001fea0003800000 */
[----:B------:R-:W-:Y:S01]  /*b730*/  BPT.TRAP 0x1 ;  /* 0x000000040000795c */ /* 0x000fe20000300000 */
.L_x_300:
[----:B------:R-:W-:Y:S01]  /*b740*/  LEA R7, R6, UR25, 0x2 ;  /* 0x0000001906077c11 */ /* 0x000fe2000f8e10ff */
[----:B------:R-:W-:Y:S01]  /*b750*/  VIADD R4, R4, 0xffffffff ;  /* 0xffffffff04047836 */ /* 0x000fe20000000000 */
[----:B------:R-:W-:Y:S01]  /*b760*/  R2UR UR23, R15 ;  /* 0x000000000f1772ca */ /* 0x000fe200000e0000 */
[----:B------:R-:W-:Y:S01]  /*b770*/  UIADD3 UR14, UP0, UR28, 0xf0, URZ ;  /* 0x000000f01c0e7890 */ /* 0x000fe2000ff1e03f */
[----:B------:R-:W-:Y:S01]  /*b780*/  R2UR UR9, R14 ;  /* 0x000000000e0972ca */ /* 0x000fe200000e0000 */
[----:B------:R-:W-:Y:S01]  /*b790*/  IMAD.SHL.U32 R7, R7, 0x800, RZ ;  /* 0x0000080007077824 */ /* 0x000fe200078e00ff */
[----:B------:R-:W-:Y:S01]  /*b7a0*/  R2UR UR10, R21 ;  /* 0x00000000150a72ca */ /* 0x000fe200000e0000 */
[----:B------:R-:W-:Y:S01]  /*b7b0*/  UIADD3 UR32, UP1, UR28, 0x1f0, URZ ;  /* 0x000001f01c207890 */ /* 0x000fe2000ff3e03f */
[----:B------:R-:W-:Y:S01]  /*b7c0*/  R2UR UR12, R13 ;  /* 0x000000000d0c72ca */ /* 0x000fe200000e0000 */
[--C-:B------:R-:W-:Y:S01]  /*b7d0*/  IMAD R11, R7, 0x2, R22.reuse ;  /* 0x00000002070b7824 */ /* 0x100fe200078e0216 */
[----:B------:R-:W-:Y:S01]  /*b7e0*/  LEA R7, R6, UR7, 0xc ;  /* 0x0000000706077c11 */ /* 0x000fe2000f8e60ff */
[----:B------:R-:W-:Y:S01]  /*b7f0*/  UIADD3.X UR15, URZ, UR29, URZ, UP0, !UPT ;  /* 0x0000001d3f0f7290 */ /* 0x000fe200087fe43f */
[----:B------:R-:W-:Y:S01]  /*b800*/  R2UR UR24, R20 ;  /* 0x00000000141872ca */ /* 0x000fe200000e0000 */
[----:B------:R-:W-:Y:S01]  /*b810*/  UPRMT UR20, URZ, 0x5410, UR18 ;  /* 0x000054103f147896 */ /* 0x000fe20008000012 */
[----:B------:R-:W-:Y:S01]  /*b820*/  R2UR UR8, R11 ;  /* 0x000000000b0872ca */ /* 0x000fe200000e0000 */
[----:B------:R-:W-:Y:S01]  /*b830*/  IMAD R7, R7, 0x2, R22 ;  /* 0x0000000207077824 */ /* 0x000fe200078e0216 */
[----:B------:R-:W-:Y:S01]  /*b840*/  ISETP.GT.AND P1, PT, R4, 0x1, PT ;  /* 0x000000010400780c */ /* 0x000fe20003f24270 */
[----:B------:R-:W-:Y:S01]  /*b850*/  VIADD R6, R6, 0x1 ;  /* 0x0000000106067836 */ /* 0x000fe20000000000 */
[----:B------:R-:W-:Y:S01]  /*b860*/  UPRMT UR30, URZ, 0x5410, UR19 ;  /* 0x000054103f1e7896 */ /* 0x000fe20008000013 */
[----:B------:R-:W-:Y:S01]  /*b870*/  VIADD R21, R21, 0x20 ;  /* 0x0000002015157836 */ /* 0x000fe20000000000 */
[----:B------:R-:W-:Y:S01]  /*b880*/  R2UR UR11, R7 ;  /* 0x00000000070b72ca */ /* 0x000fe200000e0000 */
[----:B------:R-:W-:Y:S01]  /*b890*/  UIADD3.X UR33, URZ, UR29, URZ, UP1, !UPT ;  /* 0x0000001d3f217290 */ /* 0x000fe20008ffe43f */
[----:B------:R-:W-:Y:S01]  /*b8a0*/  ISETP.NE.AND P0, PT, R6, 0x9, PT ;  /* 0x000000090600780c */ /* 0x000fe20003f05270 */
[----:B------:R-:W-:Y:S01]  /*b8b0*/  UMOV UR16, 0x0 ;  /* 0x0000000000107882 */ /* 0x000fe20000000000 */
[----:B------:R-:W-:-:S02]  /*b8c0*/  UMOV UR17, 0x10000000 ;  /* 0x1000000000117882 */ /* 0x000fc40000000000 */
[----:B------:R-:W-:Y:S01]  /*b8d0*/  SEL R14, RZ, 0x1, P0 ;  /* 0x00000001ff0e7807 */ /* 0x000fe20000000000 */
[----:B------:R-:W-:Y:S01]  /*b8e0*/  UIADD3 UR8, UR8, 0x180, URZ ;  /* 0x0000018008087890 */ /* 0x000fe2000fffe03f */
[----:B------:R-:W-:Y:S02]  /*b8f0*/  SEL R6, R6, RZ, P0 ;  /* 0x000000ff06067207 */ /* 0x000fe40000000000 */
[----:B------:R-:W-:-:S03]  /*b900*/  LOP3.LUT R5, R5, R14, RZ, 0x3c, !PT ;  /* 0x0000000e05057212 */ /* 0x000fc600078e3cff */
[----:B------:R-:W-:-:S03]  /*b910*/  UIADD3 UR22, UR11, 0x24180, URZ ;  /* 0x000241800b167890 */ /* 0x000fc6000fffe03f */
[----:B------:R-:W-:Y:S02]  /*b920*/  UMOV UR11, UR23 ;  /* 0x00000017000b7c82 */ /* 0x000fe40008000000 */
[----:B------:R0:W-:Y:S02]  /*b930*/  UTMALDG.3D.MULTICAST [UR8], [UR14], UR20, desc[UR16] ;  /* 0x000010080e0073b4 */ /* 0x0001e40008011814 */
[----:B0-----:R-:W-:Y:S01]  /*b940*/  UMOV UR8, UR22 ;  /* 0x0000001600087c82 */ /* 0x001fe20008000000 */
[----:B------:R-:W-:Y:S02]  /*b950*/  UMOV UR11, UR24 ;  /* 0x00000018000b7c82 */ /* 0x000fe40008000000 */
[----:B------:R0:W-:Y:S02]  /*b960*/  UTMALDG.3D.MULTICAST [UR8], [UR32], UR30, desc[UR16] ;  /* 0x00001008200073b4 */ /* 0x0001e4000801181e */
[----:B0-----:R-:W-:Y:S05]  /*b970*/  @P1 BRA `(.L_x_301) ;  /* 0xfffffffc00381947 */ /* 0x001fea000383ffff */
.L_x_298:
[----:B------:R-:W-:Y:S05]  /*b980*/  BSYNC B1 ;  /* 0x0000000000017941 */ /* 0x000fea0003800000 */
.L_x_297:
[----:B------:R-:W-:Y:S01]  /*b990*/  LOP3.LUT P1, RZ, R10, 0xff, RZ, 0xc0, !PT ;  /* 0x000000ff0aff7812 */ /* 0x000fe2000782c0ff */
[C---:B------:R-:W-:Y:S01]  /*b9a0*/  IMAD.IADD R12, R3.reuse, 0x1, R12 ;  /* 0x00000001030c7824 */ /* 0x040fe200078e020c */
[----:B------:R-:W-:Y:S01]  /*b9b0*/  ULDC.64 UR8, c[0x0][0x650] ;  /* 0x0001940000087ab9 */ /* 0x000fe20000000a00 */
[C---:B------:R-:W-:Y:S01]  /*b9c0*/  ISETP.GE.U32.AND P2, PT, R3.reuse, 0x9, PT ;  /* 0x000000090300780c */ /* 0x040fe20003f46070 */
[----:B------:R-:W-:Y:S01]  /*b9d0*/  BSSY B1, `(.L_x_302) ;  /* 0x000006a000017945 */ /* 0x000fe20003800000 */
[----:B------:R-:W-:Y:S01]  /*b9e0*/  MOV R11, 0xffffffff ;  /* 0xffffffff000b7802 */ /* 0x000fe20000000f00 */
[----:B------:R-:W-:Y:S01]  /*b9f0*/  IMAD.MOV.U32 R20, RZ, RZ, -0x1 ;  /* 0xffffffffff147424 */ /* 0x000fe200078e00ff */
[----:B------:R-:W-:Y:S01]  /*ba00*/  ISETP.GT.U32.AND P0, PT, R12, 0x8, PT ;  /* 0x000000080c00780c */ /* 0x000fe20003f04070 */
[----:B------:R-:W-:Y:S01]  /*ba10*/  IMAD.MOV.U32 R13, RZ, RZ, -0x1 ;  /* 0xffffffffff0d7424 */ /* 0x000fe200078e00ff */
[----:B------:R-:W-:Y:S02]  /*ba20*/  PRMT R10, RZ, 0x7610, R10 ;  /* 0x00007610ff0a7816 */ /* 0x000fe4000000000a */
[----:B------:R-:W-:-:S02]  /*ba30*/  ISETP.LT.U32.AND P0, PT, R3, 0x9, P0 ;  /* 0x000000090300780c */ /* 0x000fc40000701070 */
[----:B------:R-:W0:Y:S01]  /*ba40*/  @P1 S2R R5, SR_CgaCtaId ;  /* 0x0000000000051919 */ /* 0x000e220000008800 */
[----:B------:R-:W-:-:S04]  /*ba50*/  @P1 MOV R4, 0x400 ;  /* 0x0000040000041802 */ /* 0x000fc80000000f00 */
[----:B0-----:R-:W-:Y:S01]  /*ba60*/  @P1 LEA R6, R5, R4, 0x18 ;  /* 0x0000000405061211 */ /* 0x001fe200078ec0ff */
[----:B------:R-:W-:-:S03]  /*ba70*/  IMAD.WIDE.U32 R4, R12, 0x38e38e39, RZ ;  /* 0x38e38e390c047825 */ /* 0x000fc600078e00ff */
[----:B------:R0:W-:Y:S01]  /*ba80*/  @P1 SYNCS.ARRIVE.TRANS64.A1T0 RZ, [R6+URZ+0xa8], RZ ;  /* 0x0000a8ff06ff19a7 */ /* 0x0001e2000810003f */
[----:B------:R-:W-:Y:S02]  /*ba90*/  IADD3 R16, P1, R16, UR26, RZ ;  /* 0x0000001a10107c10 */ /* 0x000fe4000ff3e0ff */
[----:B------:R-:W-:Y:S02]  /*baa0*/  SHF.R.U32.HI R7, RZ, 0x1, R5 ;  /* 0x00000001ff077819 */ /* 0x000fe40000011605 */
[----:B------:R-:W-:Y:S02]  /*bab0*/  SEL R5, RZ, 0x1, !P0 ;  /* 0x00000001ff057807 */ /* 0x000fe40004000000 */
[----:B------:R-:W-:Y:S01]  /*bac0*/  IADD3.X R17, R17, UR21, RZ, P1, !PT ;  /* 0x0000001511117c10 */ /* 0x000fe20008ffe4ff */
[----:B------:R-:W-:Y:S01]  /*bad0*/  IMAD R12, R7, -0x9, R12 ;  /* 0xfffffff7070c7824 */ /* 0x000fe200078e020c */
[----:B------:R-:W-:Y:S02]  /*bae0*/  ISETP.GE.U32.AND P0, PT, R16, UR8, PT ;  /* 0x0000000810007c0c */ /* 0x000fe4000bf06070 */
[----:B------:R-:W-:-:S02]  /*baf0*/  LOP3.LUT R0, R0, R5, RZ, 0x3c, !PT ;  /* 0x0000000500007212 */ /* 0x000fc400078e3cff */
[----:B------:R-:W-:Y:S02]  /*bb00*/  ISETP.GE.U32.AND.EX P0, PT, R17, UR9, PT, P0 ;  /* 0x0000000911007c0c */ /* 0x000fe4000bf06100 */
[----:B------:R-:W-:Y:S02]  /*bb10*/  @P2 LOP3.LUT R0, R0, 0x1, R7, 0x78, !PT ;  /* 0x0000000100002812 */ /* 0x000fe400078e7807 */
[----:B------:R-:W-:-:S09]  /*bb20*/  PRMT R4, RZ, 0x7610, R4 ;  /* 0x00007610ff047816 */ /* 0x000fd20000000004 */
[----:B0-----:R-:W-:Y:S05]  /*bb30*/  @P0 BRA `(.L_x_303) ;  /* 0x00000004004c0947 */ /* 0x001fea0003800000 */
[----:B------:R-:W0:Y:S01]  /*bb40*/  S2R R14, SR_CTAID.X ;  /* 0x00000000000e7919 */ /* 0x000e220000002500 */
[----:B------:R-:W-:Y:S01]  /*bb50*/  ULDC.64 UR8, c[0x0][0x628] ;  /* 0x00018a0000087ab9 */ /* 0x000fe20000000a00 */
[----:B------:R-:W1:Y:S01]  /*bb60*/  LDC R15, c[0x0][0x144] ;  /* 0x00005100ff0f7b82 */ /* 0x000e620000000800 */
[----:B------:R-:W-:Y:S01]  /*bb70*/  ISETP.NE.U32.AND P0, PT, RZ, UR8, PT ;  /* 0x00000008ff007c0c */ /* 0x000fe2000bf05070 */
[----:B------:R-:W2:Y:S01]  /*bb80*/  S2R R11, SR_CTAID.Y ;  /* 0x00000000000b7919 */ /* 0x000ea20000002600 */
[----:B------:R-:W-:Y:S01]  /*bb90*/  ULDC UR10, c[0x0][0x150] ;  /* 0x00005400000a7ab9 */ /* 0x000fe20000000800 */
[----:B------:R-:W-:Y:S01]  /*bba0*/  ULDC UR11, c[0x0][0x630] ;  /* 0x00018c00000b7ab9 */ /* 0x000fe20000000800 */
[----:B------:R-:W-:Y:S01]  /*bbb0*/  ISETP.NE.AND.EX P0, PT, RZ, UR9, PT, P0 ;  /* 0x00000009ff007c0c */ /* 0x000fe2000bf05300 */
[----:B------:R-:W-:Y:S01]  /*bbc0*/  IMAD.MOV.U32 R4, RZ, RZ, R16 ;  /* 0x000000ffff047224 */ /* 0x000fe200078e0010 */
[----:B0-----:R-:W-:-:S05]  /*bbd0*/  I2FP.F32.U32 R5, R14 ;  /* 0x0000000e00057245 */ /* 0x001fca0000201000 */
[----:B------:R-:W-:Y:S01]  /*bbe0*/  FMUL R20, R5, UR10 ;  /* 0x0000000a05147c20 */ /* 0x000fe20008400000 */
[----:B------:R-:W-:-:S05]  /*bbf0*/  IMAD.MOV.U32 R5, RZ, RZ, R17 ;  /* 0x000000ffff057224 */ /* 0x000fca00078e0011 */
[----:B--2---:R-:W-:Y:S05]  /*bc00*/  @!P0 BRA `(.L_x_304) ;  /* 0x0000000000288947 */ /* 0x004fea0003800000 */
[----:B------:R-:W-:Y:S02]  /*bc10*/  ULDC UR10, c[0x0][0x634] ;  /* 0x00018d00000a7ab9 */ /* 0x000fe40000000800 */
[----:B------:R-:W-:-:S05]  /*bc20*/  IADD3 R5, P0, R16, UR10, RZ ;  /* 0x0000000a10057c10 */ /* 0x000fca000ff1e0ff */
[----:B------:R-:W-:-:S04]  /*bc30*/  IMAD.X R13, RZ, RZ, R17, P0 ;  /* 0x000000ffff0d7224 */ /* 0x000fc800000e0611 */
[----:B------:R-:W-:-:S04]  /*bc40*/  IMAD.WIDE.U32 R6, R13, UR8, RZ ;  /* 0x000000080d067c25 */ /* 0x000fc8000f8e00ff */
[----:B------:R-:W-:-:S04]  /*bc50*/  IMAD.WIDE.U32 R6, P0, R5, UR9, R6 ;  /* 0x0000000905067c25 */ /* 0x000fc8000f800006 */
[----:B------:R-:W-:-:S04]  /*bc60*/  IMAD.WIDE.U32 R4, R5, UR8, RZ ;  /* 0x0000000805047c25 */ /* 0x000fc8000f8e00ff */
[----:B------:R-:W-:Y:S01]  /*bc70*/  IMAD.MOV.U32 R4, RZ, RZ, R7 ;  /* 0x000000ffff047224 */ /* 0x000fe200078e0007 */
[----:B------:R-:W-:Y:S01]  /*bc80*/  IADD3 RZ, P1, R5, R6, RZ ;  /* 0x0000000605ff7210 */ /* 0x000fe20007f3e0ff */
[----:B------:R-:W-:-:S04]  /*bc90*/  IMAD.X R5, RZ, RZ, RZ, P0 ;  /* 0x000000ffff057224 */ /* 0x000fc800000e06ff */
[----:B------:R-:W-:-:S08]  /*bca0*/  IMAD.WIDE.U32.X R4, R13, UR9, R4, P1 ;  /* 0x000000090d047c25 */ /* 0x000fd000088e0404 */
.L_x_304:
[--C-:B------:R-:W-:Y:S01]  /*bcb0*/  SHF.R.U64 R13, R4, UR11, R5.reuse ;  /* 0x0000000b040d7c19 */ /* 0x100fe20008001205 */
[----:B------:R-:W0:Y:S01]  /*bcc0*/  F2I.U32.TRUNC.NTZ R20, R20 ;  /* 0x0000001400147305 */ /* 0x000e22000020f000 */
[----:B------:R-:W-:Y:S01]  /*bcd0*/  SHF.R.U32.HI R4, RZ, UR11, R5 ;  /* 0x0000000bff047c19 */ /* 0x000fe20008011605 */
[----:B------:R-:W-:Y:S01]  /*bce0*/  ULDC.64 UR8, c[0x0][0x620] ;  /* 0x0001880000087ab9 */ /* 0x000fe20000000a00 */
[----:B------:R-:W-:Y:S01]  /*bcf0*/  IADD3 R7, P0, RZ, -R13, RZ ;  /* 0x8000000dff077210 */ /* 0x000fe20007f1e0ff */
[----:B------:R-:W-:Y:S01]  /*bd00*/  ULDC.64 UR10, c[0x0][0x640] ;  /* 0x00019000000a7ab9 */ /* 0x000fe20000000a00 */
[----:B------:R-:W2:Y:S03]  /*bd10*/  LDC R22, c[0x0][0x148] ;  /* 0x00005200ff167b82 */ /* 0x000ea60000000800 */
[----:B------:R-:W-:Y:S01]  /*bd20*/  IMAD.X R4, RZ, RZ, ~R4, P0 ;  /* 0x000000ffff047224 */ /* 0x000fe200000e0e04 */
[----:B------:R-:W-:-:S03]  /*bd30*/  ISETP.NE.U32.AND P0, PT, RZ, UR10, PT ;  /* 0x0000000aff007c0c */ /* 0x000fc6000bf05070 */
[----:B------:R-:W-:Y:S01]  /*bd40*/  IMAD R6, R4, UR8, RZ ;  /* 0x0000000804067c24 */ /* 0x000fe2000f8e02ff */
[----:B------:R-:W-:Y:S01]  /*bd50*/  ISETP.NE.AND.EX P0, PT, RZ, UR11, PT, P0 ;  /* 0x0000000bff007c0c */ /* 0x000fe2000bf05300 */
[----:B------:R-:W-:Y:S01]  /*bd60*/  IMAD.WIDE.U32 R4, R7, UR8, R16 ;  /* 0x0000000807047c25 */ /* 0x000fe2000f8e0010 */
[----:B------:R-:W-:-:S03]  /*bd70*/  ULDC UR8, c[0x0][0x618] ;  /* 0x0001860000087ab9 */ /* 0x000fc60000000800 */
[----:B------:R-:W-:Y:S01]  /*bd80*/  IMAD R7, R7, UR9, R6 ;  /* 0x0000000907077c24 */ /* 0x000fe2000f8e0206 */
[----:B------:R-:W-:Y:S01]  /*bd90*/  ULDC UR9, c[0x0][0x154] ;  /* 0x0000550000097ab9 */ /* 0x000fe20000000800 */
[----:B0-----:R-:W-:-:S03]  /*bda0*/  IMAD.MOV R6, RZ, RZ, -R20 ;  /* 0x000000ffff067224 */ /* 0x001fc600078e0a14 */
[----:B------:R-:W-:Y:S01]  /*bdb0*/  IADD3 R5, R5, R7, RZ ;  /* 0x0000000705057210 */ /* 0x000fe20007ffe0ff */
[----:B-1----:R-:W-:Y:S01]  /*bdc0*/  IMAD R14, R15, R6, R14 ;  /* 0x000000060f0e7224 */ /* 0x002fe200078e020e */
[----:B------:R-:W-:Y:S02]  /*bdd0*/  I2FP.F32.U32 R6, R11 ;  /* 0x0000000b00067245 */ /* 0x000fe40000201000 */
[--C-:B------:R-:W-:Y:S02]  /*bde0*/  SHF.R.U64 R15, R4, UR8, R5.reuse ;  /* 0x00000008040f7c19 */ /* 0x100fe40008001205 */
[----:B------:R-:W-:Y:S01]  /*bdf0*/  SHF.R.U32.HI R4, RZ, UR8, R5 ;  /* 0x00000008ff047c19 */ /* 0x000fe20008011605 */
[----:B------:R-:W-:Y:S01]  /*be00*/  FMUL R6, R6, UR9 ;  /* 0x0000000906067c20 */ /* 0x000fe20008400000 */
[----:B------:R-:W-:Y:S02]  /*be10*/  ULDC UR8, c[0x0][0x608] ;  /* 0x0001820000087ab9 */ /* 0x000fe40000000800 */
[--C-:B------:R-:W-:Y:S01]  /*be20*/  SHF.R.U64 R21, R15, UR8, R4.reuse ;  /* 0x000000080f157c19 */ /* 0x100fe20008001204 */
[----:B------:R0:W1:Y:S01]  /*be30*/  F2I.U32.TRUNC.NTZ R24, R6 ;  /* 0x0000000600187305 */ /* 0x000062000020f000 */
[----:B------:R-:W-:Y:S01]  /*be40*/  SHF.R.U32.HI R4, RZ, UR8, R4 ;  /* 0x00000008ff047c19 */ /* 0x000fe20008011604 */
[----:B------:R-:W-:-:S03]  /*be50*/  ULDC UR8, c[0x0][0x658] ;  /* 0x0001960000087ab9 */ /* 0x000fc60000000800 */
[--C-:B------:R-:W-:Y:S02]  /*be60*/  SHF.R.U64 R20, R21, UR8, R4.reuse ;  /* 0x0000000815147c19 */ /* 0x100fe40008001204 */
[----:B------:R-:W-:-:S03]  /*be70*/  SHF.R.U32.HI R23, RZ, UR8, R4 ;  /* 0x00000008ff177c19 */ /* 0x000fc60008011604 */
[----:B------:R-:W-:Y:S02]  /*be80*/  IMAD.MOV.U32 R4, RZ, RZ, R20 ;  /* 0x000000ffff047224 */ /* 0x000fe400078e0014 */
[----:B------:R-:W-:Y:S01]  /*be90*/  IMAD.MOV.U32 R5, RZ, RZ, R23 ;  /* 0x000000ffff057224 */ /* 0x000fe200078e0017 */
[----:B0-----:R-:W-:Y:S06]  /*bea0*/  @!P0 BRA `(.L_x_305) ;  /* 0x0000000000288947 */ /* 0x001fec0003800000 */
        /* <DEDUP_REMOVED lines=10> */
.L_x_305:
[----:B------:R-:W-:Y:S01]  /*bf50*/  ISETP.NE.AND P0, PT, R2, 0x1, PT ;  /* 0x000000010200780c */ /* 0x000fe20003f05270 */
[----:B------:R-:W-:Y:S01]  /*bf60*/  ULDC UR8, c[0x0][0x648] ;  /* 0x0001920000087ab9 */ /* 0x000fe20000000800 */
[----:B-1----:R-:W-:Y:S01]  /*bf70*/  IMAD.MOV R24, RZ, RZ, -R24 ;  /* 0x000000ffff187224 */ /* 0x002fe200078e0a18 */
[----:B------:R-:W-:Y:S01]  /*bf80*/  SHF.R.U64 R4, R4, UR8, R5 ;  /* 0x0000000804047c19 */ /* 0x000fe20008001205 */
[----:B------:R-:W-:Y:S01]  /*bf90*/  ULDC UR8, c[0x0][0x638] ;  /* 0x00018e0000087ab9 */ /* 0x000fe20000000800 */
[----:B------:R-:W-:Y:S01]  /*bfa0*/  LOP3.LUT R21, R21, UR13, RZ, 0xc0, !PT ;  /* 0x0000000d15157c12 */ /* 0x000fe2000f8ec0ff */
[----:B------:R-:W-:Y:S02]  /*bfb0*/  ULDC UR9, c[0x0][0x610] ;  /* 0x0001840000097ab9 */ /* 0x000fe40000000800 */
[----:B------:R-:W-:Y:S02]  /*bfc0*/  IMAD.MOV R5, RZ, RZ, -R4 ;  /* 0x000000ffff057224 */ /* 0x000fe400078e0a04 */
[----:B------:R-:W-:-:S02]  /*bfd0*/  IMAD R21, R4, UR5, R21 ;  /* 0x0000000504157c24 */ /* 0x000fc4000f8e0215 */
[----:B------:R-:W-:Y:S01]  /*bfe0*/  IMAD R20, R5, UR8, R20 ;  /* 0x0000000805147c24 */ /* 0x000fe2000f8e0214 */
[----:B------:R-:W-:Y:S01]  /*bff0*/  ULDC UR8, c[0x0][0x600] ;  /* 0x0001800000087ab9 */ /* 0x000fe20000000800 */
[----:B--2---:R-:W-:Y:S01]  /*c000*/  @P0 IMAD R14, R22, R24, R11 ;  /* 0x00000018160e0224 */ /* 0x004fe200078e020b */
[----:B------:R-:W-:Y:S01]  /*c010*/  LOP3.LUT R11, R15, UR4, RZ, 0xc0, !PT ;  /* 0x000000040f0b7c12 */ /* 0x000fe2000f8ec0ff */
[----:B------:R-:W-:Y:S02]  /*c020*/  IMAD.MOV.U32 R4, RZ, RZ, 0x1 ;  /* 0x00000001ff047424 */ /* 0x000fe400078e00ff */
[----:B------:R-:W-:Y:S02]  /*c030*/  IMAD R14, R21, UR9, R14 ;  /* 0x00000009150e7c24 */ /* 0x000fe4000f8e020e */
[----:B------:R-:W-:-:S05]  /*c040*/  IMAD R11, R20, UR8, R11 ;  /* 0x00000008140b7c24 */ /* 0x000fca000f8e020b */
[----:B------:R-:W-:Y:S02]  /*c050*/  SEL R20, R11, R14, !P0 ;  /* 0x0000000e0b147207 */ /* 0x000fe40004000000 */
[----:B------:R-:W-:-:S07]  /*c060*/  SEL R11, R14, R11, !P0 ;  /* 0x0000000b0e0b7207 */ /* 0x000fce0004000000 */
.L_x_303:
[----:B------:R-:W-:Y:S05]  /*c070*/  BSYNC B1 ;  /* 0x0000000000017941 */ /* 0x000fea0003800000 */
.L_x_302:
[----:B------:R-:W-:-:S13]  /*c080*/  LOP3.LUT P0, RZ, R4, 0xff, RZ, 0xc0, !PT ;  /* 0x000000ff04ff7812 */ /* 0x000fda000780c0ff */
[----:B------:R-:W-:Y:S05]  /*c090*/  @P0 BRA `(.L_x_306) ;  /* 0xfffffff400380947 */ /* 0x000fea000383ffff */
[----:B------:R-:W-:Y:S05]  /*c0a0*/  BSYNC B0 ;  /* 0x0000000000007941 */ /* 0x000fea0003800000 */
.L_x_295:
[----:B------:R-:W-:-:S03]  /*c0b0*/  UMOV UR8, 0xffffffff ;  /* 0xffffffff00087882 */ /* 0x000fc60000000000 */
[----:B------:R-:W-:Y:S05]  /*c0c0*/  BRA.DIV UR8, `(.L_x_307) ;  /* 0x0000000608c87947 */ /* 0x000fea000b800000 */
[----:B------:R-:W-:-:S13]  /*c0d0*/  ELECT P6, URZ, PT ;  /* 0x00000000003f782f */ /* 0x000fda00038c0000 */
.L_x_326:
[----:B------:R-:W-:Y:S04]  /*c0e0*/  BSSY B0, `(.L_x_308) ;  /* 0x0000058000007945 */ /* 0x000fe80003800000 */
[----:B------:R-:W-:Y:S05]  /*c0f0*/  @!P6 BRA `(.L_x_309) ;  /* 0x000000040058e947 */ /* 0x000fea0003800000 */
[----:B------:R-:W-:-:S04]  /*c100*/  LOP3.LUT R19, R19, 0x2, RZ, 0xfc, !PT ;  /* 0x0000000213137812 */ /* 0x000fc800078efcff */
[----:B------:R-:W-:-:S13]  /*c110*/  ISETP.NE.AND P0, PT, R19, 0x3, PT ;  /* 0x000000031300780c */ /* 0x000fda0003f05270 */
[----:B------:R-:W-:Y:S05]  /*c120*/  @!P0 BRA `(.L_x_310) ;  /* 0x0000000000048947 */ /* 0x000fea0003800000 */
[----:B------:R-:W-:Y:S01]  /*c130*/  BPT.TRAP 0x1 ;  /* 0x000000040000795c */ /* 0x000fe20000300000 */
.L_x_310:
[----:B------:R-:W0:Y:S01]  /*c140*/  S2R R3, SR_CgaCtaId ;  /* 0x0000000000037919 */ /* 0x000e220000008800 */
[----:B------:R-:W-:-:S04]  /*c150*/  MOV R2, 0x400 ;  /* 0x0000040000027802 */ /* 0x000fc80000000f00 */
[----:B0-----:R-:W-:Y:S02]  /*c160*/  LEA R3, R3, R2, 0x18 ;  /* 0x0000000203037211 */ /* 0x001fe400078ec0ff */
[----:B------:R-:W-:-:S03]  /*c170*/  SHF.L.U32 R2, R0, 0x1f, RZ ;  /* 0x0000001f00027819 */ /* 0x000fc600000006ff */
[----:B------:R-:W-:-:S05]  /*c180*/  VIADD R3, R3, 0x48 ;  /* 0x0000004803037836 */ /* 0x000fca0000000000 */
[C---:B------:R-:W-:Y:S01]  /*c190*/  LEA R7, R12.reuse, R3, 0x3 ;  /* 0x000000030c077211 */ /* 0x040fe200078e18ff */
[----:B------:R-:W-:-:S03]  /*c1a0*/  VIADD R12, R12, 0x1 ;  /* 0x000000010c0c7836 */ /* 0x000fc60000000000 */
[----:B------:R-:W0:Y:S02]  /*c1b0*/  SYNCS.PHASECHK.TRANS64.TRYWAIT P0, [R7+URZ], R2 ;  /* 0x00000002070075a7 */ /* 0x000e24000800017f */
[----:B------:R-:W-:-:S04]  /*c1c0*/  ISETP.NE.AND P1, PT, R12, 0x9, PT ;  /* 0x000000090c00780c */ /* 0x000fc80003f25270 */
[----:B------:R-:W-:Y:S02]  /*c1d0*/  SEL R5, RZ, 0x1, P1 ;  /* 0x00000001ff057807 */ /* 0x000fe40000800000 */
[----:B------:R-:W-:Y:S02]  /*c1e0*/  SEL R12, R12, RZ, P1 ;  /* 0x000000ff0c0c7207 */ /* 0x000fe40000800000 */
[----:B------:R-:W-:-:S03]  /*c1f0*/  LOP3.LUT R5, R0, R5, RZ, 0x3c, !PT ;  /* 0x0000000500057212 */ /* 0x000fc600078e3cff */
[----:B------:R-:W-:Y:S01]  /*c200*/  IMAD R9, R12, 0x8, R3 ;  /* 0x000000080c097824 */ /* 0x000fe200078e0203 */
[----:B------:R-:W-:Y:S01]  /*c210*/  SHF.L.U32 R4, R5, 0x1f, RZ ;  /* 0x0000001f05047819 */ /* 0x000fe200000006ff */
[----:B0-----:R-:W-:Y:S06]  /*c220*/  @!P0 BRA `(.L_x_311) ;  /* 0x0000000400908947 */ /* 0x001fec0003800000 */
.L_x_327:
[----:B------:R-:W1:Y:S01]  /*c230*/  SYNCS.PHASECHK.TRANS64.TRYWAIT P0, [R9+URZ], R4 ;  /* 0x00000004090075a7 */ /* 0x000e62000800017f */
[----:B------:R-:W-:-:S05]  /*c240*/  VIADD R0, R12, 0x1 ;  /* 0x000000010c007836 */ /* 0x000fca0000000000 */
[----:B------:R-:W-:-:S04]  /*c250*/  ISETP.NE.AND P1, PT, R0, 0x9, PT ;  /* 0x000000090000780c */ /* 0x000fc80003f25270 */
[----:B0-----:R-:W-:Y:S02]  /*c260*/  SEL R2, RZ, 0x1, P1 ;  /* 0x00000001ff027807 */ /* 0x001fe40000800000 */
[----:B------:R-:W-:Y:S02]  /*c270*/  SEL R0, R0, RZ, P1 ;  /* 0x000000ff00007207 */ /* 0x000fe40000800000 */
[----:B------:R-:W-:-:S03]  /*c280*/  LOP3.LUT R7, R5, R2, RZ, 0x3c, !PT ;  /* 0x0000000205077212 */ /* 0x000fc600078e3cff */
[----:B------:R-:W-:Y:S01]  /*c290*/  IMAD R6, R0, 0x8, R3 ;  /* 0x0000000800067824 */ /* 0x000fe200078e0203 */
[----:B------:R-:W-:Y:S01]  /*c2a0*/  SHF.L.U32 R5, R7, 0x1f, RZ ;  /* 0x0000001f07057819 */ /* 0x000fe200000006ff */
[----:B-1----:R-:W-:Y:S06]  /*c2b0*/  @!P0 BRA `(.L_x_312) ;  /* 0x0000000400808947 */ /* 0x002fec0003800000 */
.L_x_328:
[----:B------:R-:W1:Y:S01]  /*c2c0*/  SYNCS.PHASECHK.TRANS64.TRYWAIT P0, [R6+URZ], R5 ;  /* 0x00000005060075a7 */ /* 0x000e62000800017f */
[----:B------:R-:W-:-:S05]  /*c2d0*/  VIADD R0, R0, 0x1 ;  /* 0x0000000100007836 */ /* 0x000fca0000000000 */
[----:B------:R-:W-:-:S04]  /*c2e0*/  ISETP.NE.AND P1, PT, R0, 0x9, PT ;  /* 0x000000090000780c */ /* 0x000fc80003f25270 */
[----:B------:R-:W-:Y:S02]  /*c2f0*/  SEL R2, RZ, 0x1, P1 ;  /* 0x00000001ff027807 */ /* 0x000fe40000800000 */
[----:B------:R-:W-:Y:S02]  /*c300*/  SEL R0, R0, RZ, P1 ;  /* 0x000000ff00007207 */ /* 0x000fe40000800000 */
[----:B------:R-:W-:-:S03]  /*c310*/  LOP3.LUT R7, R7, R2, RZ, 0x3c, !PT ;  /* 0x0000000207077212 */ /* 0x000fc600078e3cff */
[----:B0-----:R-:W-:Y:S01]  /*c320*/  IMAD R9, R0, 0x8, R3 ;  /* 0x0000000800097824 */ /* 0x001fe200078e0203 */
[----:B------:R-:W-:Y:S01]  /*c330*/  SHF.L.U32 R4, R7, 0x1f, RZ ;  /* 0x0000001f07047819 */ /* 0x000fe200000006ff */
[----:B-1----:R-:W-:Y:S06]  /*c340*/  @!P0 BRA `(.L_x_313) ;  /* 0x0000000400708947 */ /* 0x002fec0003800000 */
.L_x_329:
        /* <DEDUP_REMOVED lines=9> */
.L_x_330:
[----:B------:R-:W1:Y:S01]  /*c3e0*/  SYNCS.PHASECHK.TRANS64.TRYWAIT P0, [R6+URZ], R5 ;  /* 0x00000005060075a7 */ /* 0x000e62000800017f */
[----:B------:R-:W-:-:S05]  /*c3f0*/  VIADD R0, R0, 0x1 ;  /* 0x0000000100007836 */ /* 0x000fca0000000000 */
[----:B------:R-:W-:-:S04]  /*c400*/  ISETP.NE.AND P1, PT, R0, 0x9, PT ;  /* 0x000000090000780c */ /* 0x000fc80003f25270 */
[----:B------:R-:W-:Y:S02]  /*c410*/  SEL R2, RZ, 0x1, P1 ;  /* 0x00000001ff027807 */ /* 0x000fe40000800000 */
[----:B------:R-:W-:Y:S02]  /*c420*/  SEL R0, R0, RZ, P1 ;  /* 0x000000ff00007207 */ /* 0x000fe40000800000 */
[----:B------:R-:W-:Y:S02]  /*c430*/  LOP3.LUT R7, R7, R2, RZ, 0x3c, !PT ;  /* 0x0000000207077212 */ /* 0x000fe400078e3cff */
[----:B0-----:R-:W-:Y:S02]  /*c440*/  LEA R9, R0, R3, 0x3 ;  /* 0x0000000300097211 */ /* 0x001fe400078e18ff */
[----:B------:R-:W-:Y:S01]  /*c450*/  SHF.L.U32 R4, R7, 0x1f, RZ ;  /* 0x0000001f07047819 */ /* 0x000fe200000006ff */
[----:B-1----:R-:W-:Y:S06]  /*c460*/  @!P0 BRA `(.L_x_315) ;  /* 0x0000000400508947 */ /* 0x002fec0003800000 */
.L_x_331:
        /* <DEDUP_REMOVED lines=9> */
.L_x_332:
        /* <DEDUP_REMOVED lines=9> */
.L_x_333:
[----:B------:R-:W1:Y:S01]  /*c590*/  SYNCS.PHASECHK.TRANS64.TRYWAIT P0, [R9+URZ], R4 ;  /* 0x00000004090075a7 */ /* 0x000e62000800017f */
[----:B------:R-:W-:-:S05]  /*c5a0*/  VIADD R0, R0, 0x1 ;  /* 0x0000000100007836 */ /* 0x000fca0000000000 */
[----:B------:R-:W-:-:S04]  /*c5b0*/  ISETP.NE.AND P1, PT, R0, 0x9, PT ;  /* 0x000000090000780c */ /* 0x000fc80003f25270 */
[----:B------:R-:W-:Y:S02]  /*c5c0*/  SEL R2, RZ, 0x1, P1 ;  /* 0x00000001ff027807 */ /* 0x000fe40000800000 */
[----:B------:R-:W-:Y:S02]  /*c5d0*/  SEL R0, R0, RZ, P1 ;  /* 0x000000ff00007207 */ /* 0x000fe40000800000 */
[----:B------:R-:W-:Y:S01]  /*c5e0*/  LOP3.LUT R2, R7, R2, RZ, 0x3c, !PT ;  /* 0x0000000207027212 */ /* 0x000fe200078e3cff */
[----:B-1----:R-:W-:Y:S06]  /*c5f0*/  @!P0 BRA `(.L_x_318) ;  /* 0x0000000400288947 */ /* 0x002fec0003800000 */
.L_x_334:
[----:B------:R-:W-:Y:S01]  /*c600*/  IMAD R3, R0, 0x8, R3 ;  /* 0x0000000800037824 */ /* 0x000fe200078e0203 */
[----:B------:R-:W-:-:S07]  /*c610*/  SHF.L.U32 R0, R2, 0x1f, RZ ;  /* 0x0000001f02007819 */ /* 0x000fce00000006ff */
.L_x_319:
[----:B--2---:R2:W3:Y:S02]  /*c620*/  SYNCS.PHASECHK.TRANS64.TRYWAIT P0, [R3+URZ], R0 ;  /* 0x00000000030075a7 */ /* 0x0044e4000800017f */
[----:B---3--:R-:W-:Y:S05]  /*c630*/  @!P0 NANOSLEEP.SYNCS 0x989680 ;  /* 0x009896800000895d */ /* 0x008fea0003900000 */
[----:B------:R-:W3:Y:S02]  /*c640*/  @!P0 SYNCS.PHASECHK.TRANS64 P0, [R3+URZ], R0 ;  /* 0x00000000030085a7 */ /* 0x000ee4000800007f */
[----:B---3--:R-:W-:Y:S05]  /*c650*/  @!P0 BRA `(.L_x_319) ;  /* 0xfffffffc00f08947 */ /* 0x008fea000383ffff */
.L_x_309:
[----:B------:R-:W-:Y:S05]  /*c660*/  BSYNC B0 ;  /* 0x0000000000007941 */ /* 0x000fea0003800000 */
.L_x_308:
[----:B------:R-:W-:Y:S05]  /*c670*/  EXIT ;  /* 0x000000000000794d */ /* 0x000fea0003800000 */
.L_x_22:
[----:B----4-:R4:W0:Y:S02]  /*c680*/  SYNCS.PHASECHK.TRANS64.TRYWAIT P1, [R3+URZ], R0 ;  /* 0x00000000030075a7 */ /* 0x010824000802017f */
[----:B0-----:R-:W-:Y:S05]  /*c690*/  @!P1 NANOSLEEP.SYNCS 0x989680 ;  /* 0x009896800000995d */ /* 0x001fea0003900000 */
[----:B------:R-:W0:Y:S02]  /*c6a0*/  @!P1 SYNCS.PHASECHK.TRANS64 P1, [R3+URZ], R0 ;  /* 0x00000000030095a7 */ /* 0x000e24000802007f */
[----:B0-----:R-:W-:Y:S05]  /*c6b0*/  @!P1 BRA `(.L_x_22) ;  /* 0xfffffffc00f09947 */ /* 0x001fea000383ffff */
[----:B------:R-:W-:Y:S05]  /*c6c0*/  BRA `(.L_x_21) ;  /* 0xffffff4c00c87947 */ /* 0x000fea000383ffff */
.L_x_27:
[----:B-1----:R1:W3:Y:S02]  /*c6d0*/  SYNCS.PHASECHK.TRANS64.TRYWAIT P1, [R5+URZ], R4 ;  /* 0x00000004050075a7 */ /* 0x0022e4000802017f */
[----:B---3--:R-:W-:Y:S05]  /*c6e0*/  @!P1 NANOSLEEP.SYNCS 0x989680 ;  /* 0x009896800000995d */ /* 0x008fea0003900000 */
[----:B------:R-:W3:Y:S02]  /*c6f0*/  @!P1 SYNCS.PHASECHK.TRANS64 P1, [R5+URZ], R4 ;  /* 0x00000004050095a7 */ /* 0x000ee4000802007f */
[----:B---3--:R-:W-:Y:S05]  /*c700*/  @!P1 BRA `(.L_x_27) ;  /* 0xfffffffc00f09947 */ /* 0x008fea000383ffff */
[----:B------:R-:W-:Y:S05]  /*c710*/  BRA `(.L_x_26) ;  /* 0xffffff5000a87947 */ /* 0x000fea000383ffff */
.L_x_296:
[----:B------:R-:W-:Y:S01]  /*c720*/  BSSY B1, `(.L_x_320) ;  /* 0x0000006000017945 */ /* 0x000fe20003800000 */
[----:B------:R-:W-:-:S07]  /*c730*/  IMAD.MOV.U32 R15, RZ, RZ, -0x1 ;  /* 0xffffffffff0f7424 */ /* 0x000fce00078e00ff */
[----:B------:R-:W-:Y:S05]  /*c740*/  WARPSYNC.COLLECTIVE R15, `(.L_x_321) ;  /* 0x000000000f0c7348 */ /* 0x000fea0003c00000 */
[----:B------:R-:W-:Y:S02]  /*c750*/  ELECT P6, UR62, PT ;  /* 0x00000000003e782f */ /* 0x000fe400038c0000 */
[----:B------:R-:W-:Y:S01]  /*c760*/  MOV R14, UR62 ;  /* 0x0000003e000e7c02 */ /* 0x000fe20008000f00 */
[----:B------:R-:W-:Y:S10]  /*c770*/  ENDCOLLECTIVE ;  /* 0x000000000000791b */ /* 0x000ff40003800000 */
.L_x_321:
[----:B------:R-:W-:Y:S05]  /*c780*/  BSYNC B1 ;  /* 0x0000000000017941 */ /* 0x000fea0003800000 */
.L_x_320:
[----:B------:R-:W-:Y:S05]  /*c790*/  BRA `(.L_x_322) ;  /* 0xffffffec00847947 */ /* 0x000fea000383ffff */
.L_x_299:
[----:B0-----:R0:W1:Y:S02]  /*c7a0*/  SYNCS.PHASECHK.TRANS64.TRYWAIT P0, [R14+URZ+0x48], R7 ;  /* 0x000048070e0075a7 */ /* 0x001064000800017f */
[----:B-1----:R-:W-:Y:S05]  /*c7b0*/  @!P0 NANOSLEEP.SYNCS 0x989680 ;  /* 0x009896800000895d */ /* 0x002fea0003900000 */
[----:B------:R-:W1:Y:S02]  /*c7c0*/  @!P0 SYNCS.PHASECHK.TRANS64 P0, [R14+URZ+0x48], R7 ;  /* 0x000048070e0085a7 */ /* 0x000e64000800007f */
[----:B-1----:R-:W-:Y:S05]  /*c7d0*/  @!P0 BRA `(.L_x_299) ;  /* 0xfffffffc00f08947 */ /* 0x002fea000383ffff */
[----:B------:R-:W-:Y:S05]  /*c7e0*/  BRA `(.L_x_323) ;  /* 0xffffffec00c07947 */ /* 0x000fea000383ffff */
.L_x_307:
[----:B------:R-:W-:Y:S01]  /*c7f0*/  BSSY B0, `(.L_x_324) ;  /* 0x0000006000007945 */ /* 0x000fe20003800000 */
[----:B------:R-:W-:-:S07]  /*c800*/  IMAD.MOV.U32 R15, RZ, RZ, -0x1 ;  /* 0xffffffffff0f7424 */ /* 0x000fce00078e00ff */
[----:B------:R-:W-:Y:S05]  /*c810*/  WARPSYNC.COLLECTIVE R15, `(.L_x_325) ;  /* 0x000000000f0c7348 */ /* 0x000fea0003c00000 */
[----:B------:R-:W-:Y:S02]  /*c820*/  ELECT P6, UR62, PT ;  /* 0x00000000003e782f */ /* 0x000fe400038c0000 */
[----:B------:R-:W-:Y:S01]  /*c830*/  MOV R14, UR62 ;  /* 0x0000003e000e7c02 */ /* 0x000fe20008000f00 */
[----:B------:R-:W-:Y:S10]  /*c840*/  ENDCOLLECTIVE ;  /* 0x000000000000791b */ /* 0x000ff40003800000 */
.L_x_325:
[----:B------:R-:W-:Y:S05]  /*c850*/  BSYNC B0 ;  /* 0x0000000000007941 */ /* 0x000fea0003800000 */
.L_x_324:
[----:B------:R-:W-:Y:S05]  /*c860*/  BRA `(.L_x_326) ;  /* 0xfffffff8001c7947 */ /* 0x000fea000383ffff */
.L_x_311:
[----:B0-----:R0:W1:Y:S02]  /*c870*/  SYNCS.PHASECHK.TRANS64.TRYWAIT P0, [R7+URZ], R2 ;  /* 0x00000002070075a7 */ /* 0x001064000800017f */
[----:B-1----:R-:W-:Y:S05]  /*c880*/  @!P0 NANOSLEEP.SYNCS 0x989680 ;  /* 0x009896800000895d */ /* 0x002fea0003900000 */
[----:B------:R-:W1:Y:S02]  /*c890*/  @!P0 SYNCS.PHASECHK.TRANS64 P0, [R7+URZ], R2 ;  /* 0x00000002070085a7 */ /* 0x000e64000800007f */
[----:B-1----:R-:W-:Y:S05]  /*c8a0*/  @!P0 BRA `(.L_x_311) ;  /* 0xfffffffc00f08947 */ /* 0x002fea000383ffff */
[----:B------:R-:W-:Y:S05]  /*c8b0*/  BRA `(.L_x_327) ;  /* 0xfffffff8005c7947 */ /* 0x000fea000383ffff */
.L_x_312:
[----:B0-----:R0:W1:Y:S02]  /*c8c0*/  SYNCS.PHASECHK.TRANS64.TRYWAIT P0, [R9+URZ], R4 ;  /* 0x00000004090075a7 */ /* 0x001064000800017f */
[----:B-1----:R-:W-:Y:S05]  /*c8d0*/  @!P0 NANOSLEEP.SYNCS 0x989680 ;  /* 0x009896800000895d */ /* 0x002fea0003900000 */
[----:B------:R-:W1:Y:S02]  /*c8e0*/  @!P0 SYNCS.PHASECHK.TRANS64 P0, [R9+URZ], R4 ;  /* 0x00000004090085a7 */ /* 0x000e64000800007f */
[----:B-1----:R-:W-:Y:S05]  /*c8f0*/  @!P0 BRA `(.L_x_312) ;  /* 0xfffffffc00f08947 */ /* 0x002fea000383ffff */
[----:B------:R-:W-:Y:S05]  /*c900*/  BRA `(.L_x_328) ;  /* 0xfffffff8006c7947 */ /* 0x000fea000383ffff */
.L_x_313:
[----:B0-----:R0:W1:Y:S02]  /*c910*/  SYNCS.PHASECHK.TRANS64.TRYWAIT P0, [R6+URZ], R5 ;  /* 0x00000005060075a7 */ /* 0x001064000800017f */
[----:B-1----:R-:W-:Y:S05]  /*c920*/  @!P0 NANOSLEEP.SYNCS 0x989680 ;  /* 0x009896800000895d */ /* 0x002fea0003900000 */
[----:B------:R-:W1:Y:S02]  /*c930*/  @!P0 SYNCS.PHASECHK.TRANS64 P0, [R6+URZ], R5 ;  /* 0x00000005060085a7 */ /* 0x000e64000800007f */
[----:B-1----:R-:W-:Y:S05]  /*c940*/  @!P0 BRA `(.L_x_313) ;  /* 0xfffffffc00f08947 */ /* 0x002fea000383ffff */
[----:B------:R-:W-:Y:S05]  /*c950*/  BRA `(.L_x_329) ;  /* 0xfffffff8007c7947 */ /* 0x000fea000383ffff */
.L_x_314:
[----:B0-----:R0:W1:Y:S02]  /*c960*/  SYNCS.PHASECHK.TRANS64.TRYWAIT P0, [R9+URZ], R4 ;  /* 0x00000004090075a7 */ /* 0x001064000800017f */
[----:B-1----:R-:W-:Y:S05]  /*c970*/  @!P0 NANOSLEEP.SYNCS 0x989680 ;  /* 0x009896800000895d */ /* 0x002fea0003900000 */
[----:B------:R-:W1:Y:S02]  /*c980*/  @!P0 SYNCS.PHASECHK.TRANS64 P0, [R9+URZ], R4 ;  /* 0x00000004090085a7 */ /* 0x000e64000800007f */
[----:B-1----:R-:W-:Y:S05]  /*c990*/  @!P0 BRA `(.L_x_314) ;  /* 0xfffffffc00f08947 */ /* 0x002fea000383ffff */
[----:B------:R-:W-:Y:S05]  /*c9a0*/  BRA `(.L_x_330) ;  /* 0xfffffff8008c7947 */ /* 0x000fea000383ffff */
.L_x_315:
[----:B0-----:R0:W1:Y:S02]  /*c9b0*/  SYNCS.PHASECHK.TRANS64.TRYWAIT P0, [R6+URZ], R5 ;  /* 0x00000005060075a7 */ /* 0x001064000800017f */
[----:B-1----:R-:W-:Y:S05]  /*c9c0*/  @!P0 NANOSLEEP.SYNCS 0x989680 ;  /* 0x009896800000895d */ /* 0x002fea0003900000 */
[----:B------:R-:W1:Y:S02]  /*c9d0*/  @!P0 SYNCS.PHASECHK.TRANS64 P0, [R6+URZ], R5 ;  /* 0x00000005060085a7 */ /* 0x000e64000800007f */
[----:B-1----:R-:W-:Y:S05]  /*c9e0*/  @!P0 BRA `(.L_x_315) ;  /* 0xfffffffc00f08947 */ /* 0x002fea000383ffff */
[----:B------:R-:W-:Y:S05]  /*c9f0*/  BRA `(.L_x_331) ;  /* 0xfffffff8009c7947 */ /* 0x000fea000383ffff */
.L_x_316:
[----:B0-----:R0:W1:Y:S02]  /*ca00*/  SYNCS.PHASECHK.TRANS64.TRYWAIT P0, [R9+URZ], R4 ;  /* 0x00000004090075a7 */ /* 0x001064000800017f */
[----:B-1----:R-:W-:Y:S05]  /*ca10*/  @!P0 NANOSLEEP.SYNCS 0x989680 ;  /* 0x009896800000895d */ /* 0x002fea0003900000 */
[----:B------:R-:W1:Y:S02]  /*ca20*/  @!P0 SYNCS.PHASECHK.TRANS64 P0, [R9+URZ], R4 ;  /* 0x00000004090085a7 */ /* 0x000e64000800007f */
[----:B-1----:R-:W-:Y:S05]  /*ca30*/  @!P0 BRA `(.L_x_316) ;  /* 0xfffffffc00f08947 */ /* 0x002fea000383ffff */
[----:B------:R-:W-:Y:S05]  /*ca40*/  BRA `(.L_x_332) ;  /* 0xfffffff800ac7947 */ /* 0x000fea000383ffff */
.L_x_317:
[----:B0-----:R0:W1:Y:S02]  /*ca50*/  SYNCS.PHASECHK.TRANS64.TRYWAIT P0, [R6+URZ], R5 ;  /* 0x00000005060075a7 */ /* 0x001064000800017f */
[----:B-1----:R-:W-:Y:S05]  /*ca60*/  @!P0 NANOSLEEP.SYNCS 0x989680 ;  /* 0x009896800000895d */ /* 0x002fea0003900000 */
[----:B------:R-:W1:Y:S02]  /*ca70*/  @!P0 SYNCS.PHASECHK.TRANS64 P0, [R6+URZ], R5 ;  /* 0x00000005060085a7 */ /* 0x000e64000800007f */
[----:B-1----:R-:W-:Y:S05]  /*ca80*/  @!P0 BRA `(.L_x_317) ;  /* 0xfffffffc00f08947 */ /* 0x002fea000383ffff */
[----:B------:R-:W-:Y:S05]  /*ca90*/  BRA `(.L_x_333) ;  /* 0xfffffff800bc7947 */ /* 0x000fea000383ffff */
.L_x_318:
[----:B-1----:R1:W2:Y:S02]  /*caa0*/  SYNCS.PHASECHK.TRANS64.TRYWAIT P0, [R9+URZ], R4 ;  /* 0x00000004090075a7 */ /* 0x0022a4000800017f */
[----:B--2---:R-:W-:Y:S05]  /*cab0*/  @!P0 NANOSLEEP.SYNCS 0x989680 ;  /* 0x009896800000895d */ /* 0x004fea0003900000 */
[----:B------:R-:W2:Y:S02]  /*cac0*/  @!P0 SYNCS.PHASECHK.TRANS64 P0, [R9+URZ], R4 ;  /* 0x00000004090085a7 */ /* 0x000ea4000800007f */
[----:B--2---:R-:W-:Y:S05]  /*cad0*/  @!P0 BRA `(.L_x_318) ;  /* 0xfffffffc00f08947 */ /* 0x004fea000383ffff */
[----:B------:R-:W-:Y:S05]  /*cae0*/  BRA `(.L_x_334) ;  /* 0xfffffff800c47947 */ /* 0x000fea000383ffff */
.L_x_335:
[----:B------:R-:W-:-:S00]  /*caf0*/  BRA `(.L_x_335) ;  /* 0xfffffffc00fc7947 */ /* 0x000fc0000383ffff */
[----:B------:R-:W-:-:S00]  /*cb00*/  NOP ;  /* 0x0000000000007918 */ /* 0x000fc00000000000 */
[----:B------:R-:W-:-:S00]  /*cb10*/  NOP ;  /* 0x0000000000007918 */ /* 0x000fc00000000000 */
[----:B------:R-:W-:-:S00]  /*cb20*/  NOP ;  /* 0x0000000000007918 */ /* 0x000fc00000000000 */
[----:B------:R-:W-:-:S00]  /*cb30*/  NOP ;  /* 0x0000000000007918 */ /* 0x000fc00000000000 */
[----:B------:R-:W-:-:S00]  /*cb40*/  NOP ;  /* 0x0000000000007918 */ /* 0x000fc00000000000 */
[----:B------:R-:W-:-:S00]  /*cb50*/  NOP ;  /* 0x0000000000007918 */ /* 0x000fc00000000000 */
[----:B------:R-:W-:-:S00]  /*cb60*/  NOP ;  /* 0x0000000000007918 */ /* 0x000fc00000000000 */
[----:B------:R-:W-:-:S00]  /*cb70*/  NOP ;  /* 0x0000000000007918 */ /* 0x000fc00000000000 */
.L_x_336:


//--------------------- .nv.global.init           --------------------------
	.section	.nv.global.init,"aw",@progbits
.nv.global.init:
	.type		$str$22,@object
	.size		$str$22,($str$23 - $str$22)
$str$22:
        /*0000*/ 	.byte	0x6b, 0x5f, 0x74, 0x69, 0x6c, 0x65, 0x5f, 0x63, 0x6f, 0x75, 0x6e, 0x74, 0x20, 0x3e, 0x3d, 0x20
        /*0010*/ 	.byte	0x31, 0x00
	.type		$str$23,@object
	.size		$str$23,(__unnamed_1 - $str$23)
$str$23:
        /*0012*/ 	.byte	0x2f, 0x74, 0x6d, 0x70, 0x2f, 0x63, 0x75, 0x74, 0x6c, 0x61, 0x73, 0x73, 0x5f, 0x73, 0x77, 0x65
        /*0022*/ 	.byte	0x65, 0x70, 0x5f, 0x73, 0x72, 0x63, 0x2f, 0x69, 0x6e, 0x63, 0x6c, 0x75, 0x64, 0x65, 0x2f, 0x63
        /*0032*/ 	.byte	0x75, 0x74, 0x6c, 0x61, 0x73, 0x73, 0x2f, 0x67, 0x65, 0x6d, 0x6d, 0x2f, 0x63, 0x6f, 0x6c, 0x6c
        /*0042*/ 	.byte	0x65, 0x63, 0x74, 0x69, 0x76, 0x65, 0x2f, 0x73, 0x6d, 0x39, 0x30, 0x5f, 0x6d, 0x6d, 0x61, 0x5f
        /*0052*/ 	.byte	0x74, 0x6d, 0x61, 0x5f, 0x67, 0x6d, 0x6d, 0x61, 0x5f, 0x73, 0x73, 0x5f, 0x77, 0x61, 0x72, 0x70
        /*0062*/ 	.byte	0x73, 0x70, 0x65, 0x63, 0x69, 0x61, 0x6c, 0x69, 0x7a, 0x65, 0x64, 0x2e, 0x68, 0x70, 0x70, 0x00
	.type		__unnamed_1,@object
	.size		__unnamed_1,(.L_0 - __unnamed_1)
__unnamed_1:
        /*0072*/ 	.byte	0x76, 0x6f, 0x69, 0x64, 0x20, 0x63, 0x75, 0x74, 0x6c, 0x61, 0x73, 0x73, 0x3a, 0x3a, 0x67, 0x65
        /* <DEDUP_REMOVED lines=181> */
        /*0bd2*/ 	.byte	0x00
.L_0:


//--------------------- .nv.shared._ZN7cutlass13device_kernelINS_4gemm6kernel13GemmUniversalIN4cute5tupleIJiiiiEEENS1_10collective13CollectiveMmaINS1_34MainloopSm90TmaGmmaWarpSpecializedILi9ENS5_IJNS4_1CILi2EEENSA_ILi4EEENSA_ILi1EEEEEENS1_35KernelTmaWarpSpecializedCooperativeEEENS5_IJNSA_ILi256EEENSA_ILi128EEENSA_ILi32EEEEEENS_6half_tENS5_IJlSD_lEEESL_SM_NS4_8TiledMMAINS4_8MMA_AtomIJNS4_4SM904GMMA26MMA_64x128x16_F32F16F16_SSILNSQ_5MajorE0ELSS_0ELNSQ_7ScaleInE1ELST_1EEEEEENS4_6LayoutINS5_IJSB_SD_SD_EEENS5_IJSD_NSA_ILi0EEESY_EEEEENS5_IJNS4_10UnderscoreES11_S11_EEEEENS4_23SM90_TMA_LOAD_MULTICASTENS4_14ComposedLayoutINS4_7SwizzleILi2ELi4ELi3EEENS4_18smem_ptr_flag_bitsILi16EEENSW_INS5_IJNSA_ILi8EEESJ_EEENS5_IJSJ_SD_EEEEEEEvNS4_8identityES14_S1E_vS1F_EENS_8epilogue10collective6detail29Sm90TmaWarpSpecializedAdapterINS1I_15DefaultEpilogueISL_SM_SM_NS1H_6thread17LinearCombinationISL_Li1EffLNS1M_9ScaleType4KindE0ELNS_15FloatRoundStyleE2ESL_EENS1_15EpilogueDefaultEEEEEvvEEEEvNT_6ParamsE --------------------------
	.section	.nv.shared._ZN7cutlass13device_kernelINS_4gemm6kernel13GemmUniversalIN4cute5tupleIJiiiiEEENS1_10collective13CollectiveMmaINS1_34MainloopSm90TmaGmmaWarpSpecializedILi9ENS5_IJNS4_1CILi2EEENSA_ILi4EEENSA_ILi1EEEEEENS1_35KernelTmaWarpSpecializedCooperativeEEENS5_IJNSA_ILi256EEENSA_ILi128EEENSA_ILi32EEEEEENS_6half_tENS5_IJlSD_lEEESL_SM_NS4_8TiledMMAINS4_8MMA_AtomIJNS4_4SM904GMMA26MMA_64x128x16_F32F16F16_SSILNSQ_5MajorE0ELSS_0ELNSQ_7ScaleInE1ELST_1EEEEEENS4_6LayoutINS5_IJSB_SD_SD_EEENS5_IJSD_NSA_ILi0EEESY_EEEEENS5_IJNS4_10UnderscoreES11_S11_EEEEENS4_23SM90_TMA_LOAD_MULTICASTENS4_14ComposedLayoutINS4_7SwizzleILi2ELi4ELi3EEENS4_18smem_ptr_flag_bitsILi16EEENSW_INS5_IJNSA_ILi8EEESJ_EEENS5_IJSJ_SD_EEEEEEEvNS4_8identityES14_S1E_vS1F_EENS_8epilogue10collective6detail29Sm90TmaWarpSpecializedAdapterINS1I_15DefaultEpilogueISL_SM_SM_NS1H_6thread17LinearCombinationISL_Li1EffLNS1M_9ScaleType4KindE0ELNS_15FloatRoundStyleE2ESL_EENS1_15EpilogueDefaultEEEEEvvEEEEvNT_6ParamsE,"aw",@nobits
	.sectionflags	@""
	.align	16
	.zero		1024


//--------------------- .nv.shared.reserved.0     --------------------------
	.section	.nv.shared.reserved.0,"aw",@nobits
	.weak		__nv_reservedSMEM_offset_0_alias
	.size		__nv_reservedSMEM_offset_0_alias, 0, 0
	.other		__nv_reservedSMEM_offset_0_alias,@"STO_CUDA_RESERVED_SHARED STV_DEFAULT"
__nv_reservedSMEM_offset_0_alias:
	.zero		0


//--------------------- .nv.global                --------------------------
	.section	.nv.global,"aw",@nobits
.nv.global:
	.type		_ZN40_INTERNAL_740df641_4_k_cu_a7a1cbee_178234cute1_E,@object
	.size		_ZN40_INTERNAL_740df641_4_k_cu_a7a1cbee_178234cute1_E,(_ZN40_INTERNAL_740df641_4_k_cu_a7a1cbee_178234cuda3std3__45__cpo6cbeginE - _ZN40_INTERNAL_740df641_4_k_cu_a7a1cbee_178234cute1_E)
_ZN40_INTERNAL_740df641_4_k_cu_a7a1cbee_178234cute1_E:
	.zero		1
	.type		_ZN40_INTERNAL_740df641_4_k_cu_a7a1cbee_178234cuda3std3__45__cpo6cbeginE,@object
	.size		_ZN40_INTERNAL_740df641_4_k_cu_a7a1cbee_178234cuda3std3__45__cpo6cbeginE,(_ZN40_INTERNAL_740df641_4_k_cu_a7a1cbee_178234cuda3std3__48in_placeE - _ZN40_INTERNAL_740df641_4_k_cu_a7a1cbee_178234cuda3std3__45__cpo6cbeginE)
_ZN40_INTERNAL_740df641_4_k_cu_a7a1cbee_178234cuda3std3__45__cpo6cbeginE:
	.zero		1
	.type		_ZN40_INTERNAL_740df641_4_k_cu_a7a1cbee_178234cuda3std3__48in_placeE,@object
	.size		_ZN40_INTERNAL_740df641_4_k_cu_a7a1cbee_178234cuda3std3__48in_placeE,(_ZN40_INTERNAL_740df641_4_k_cu_a7a1cbee_178234cuda3std6ranges3__45__cpo9iter_moveE - _ZN40_INTERNAL_740df641_4_k_cu_a7a1cbee_178234cuda3std3__48in_placeE)
_ZN40_INTERNAL_740df641_4_k_cu_a7a1cbee_178234cuda3std3__48in_placeE:
	.zero		1
	.type		_ZN40_INTERNAL_740df641_4_k_cu_a7a1cbee_178234cuda3std6ranges3__45__cpo9iter_moveE,@object
	.size		_ZN40_INTERNAL_740df641_4_k_cu_a7a1cbee_178234cuda3std6ranges3__45__cpo9iter_moveE,(_ZN40_INTERNAL_740df641_4_k_cu_a7a1cbee_178234cuda3std3__45__cpo5beginE - _ZN40_INTERNAL_740df641_4_k_cu_a7a1cbee_178234cuda3std6ranges3__45__cpo9iter_moveE)
_ZN40_INTERNAL_740df641_4_k_cu_a7a1cbee_178234cuda3std6ranges3__45__cpo9iter_moveE:
	.zero		1
	.type		_ZN40_INTERNAL_740df641_4_k_cu_a7a1cbee_178234cuda3std3__45__cpo5beginE,@object
	.size		_ZN40_INTERNAL_740df641_4_k_cu_a7a1cbee_178234cuda3std3__45__cpo5beginE,(_ZN40_INTERNAL_740df641_4_k_cu_a7a1cbee_178234cuda3std3__442_GLOBAL__N__740df641_4_k_cu_a7a1cbee_178236ignoreE - _ZN40_INTERNAL_740df641_4_k_cu_a7a1cbee_178234cuda3std3__45__cpo5beginE)
_ZN40_INTERNAL_740df641_4_k_cu_a7a1cbee_178234cuda3std3__45__cpo5beginE:
	.zero		1
	.type		_ZN40_INTERNAL_740df641_4_k_cu_a7a1cbee_178234cuda3std3__442_GLOBAL__N__740df641_4_k_cu_a7a1cbee_178236ignoreE,@object
	.size		_ZN40_INTERNAL_740df641_4_k_cu_a7a1cbee_178234cuda3std3__442_GLOBAL__N__740df641_4_k_cu_a7a1cbee_178236ignoreE,(_ZN40_INTERNAL_740df641_4_k_cu_a7a1cbee_178234cute7productE - _ZN40_INTERNAL_740df641_4_k_cu_a7a1cbee_178234cuda3std3__442_GLOBAL__N__740df641_4_k_cu_a7a1cbee_178236ignoreE)
_ZN40_INTERNAL_740df641_4_k_cu_a7a1cbee_178234cuda3std3__442_GLOBAL__N__740df641_4_k_cu_a7a1cbee_178236ignoreE:
	.zero		1
	.type		_ZN40_INTERNAL_740df641_4_k_cu_a7a1cbee_178234cute7productE,@object
	.size		_ZN40_INTERNAL_740df641_4_k_cu_a7a1cbee_178234cute7productE,(_ZN40_INTERNAL_740df641_4_k_cu_a7a1cbee_178234cuda3std3__45__cpo3endE - _ZN40_INTERNAL_740df641_4_k_cu_a7a1cbee_178234cute7productE)
_ZN40_INTERNAL_740df641_4_k_cu_a7a1cbee_178234cute7productE:
	.zero		1
	.type		_ZN40_INTERNAL_740df641_4_k_cu_a7a1cbee_178234cuda3std3__45__cpo3endE,@object
	.size		_ZN40_INTERNAL_740df641_4_k_cu_a7a1cbee_178234cuda3std3__45__cpo3endE,(_ZN40_INTERNAL_740df641_4_k_cu_a7a1cbee_178234cuda3std3__419piecewise_constructE - _ZN40_INTERNAL_740df641_4_k_cu_a7a1cbee_178234cuda3std3__45__cpo3endE)
_ZN40_INTERNAL_740df641_4_k_cu_a7a1cbee_178234cuda3std3__45__cpo3endE:
	.zero		1
	.type		_ZN40_INTERNAL_740df641_4_k_cu_a7a1cbee_178234cuda3std3__419piecewise_constructE,@object
	.size		_ZN40_INTERNAL_740df641_4_k_cu_a7a1cbee_178234cuda3std3__419piecewise_constructE,(_ZN40_INTERNAL_740df641_4_k_cu_a7a1cbee_178234cuda3std3__45__cpo4cendE - _ZN40_INTERNAL_740df641_4_k_cu_a7a1cbee_178234cuda3std3__419piecewise_constructE)
_ZN40_INTERNAL_740df641_4_k_cu_a7a1cbee_178234cuda3std3__419piecewise_constructE:
	.zero		1
	.type		_ZN40_INTERNAL_740df641_4_k_cu_a7a1cbee_178234cuda3std3__45__cpo4cendE,@object
	.size		_ZN40_INTERNAL_740df641_4_k_cu_a7a1cbee_178234cuda3std3__45__cpo4cendE,(_ZN40_INTERNAL_740df641_4_k_cu_a7a1cbee_178234cuda3std6ranges3__45__cpo4swapE - _ZN40_INTERNAL_740df641_4_k_cu_a7a1cbee_178234cuda3std3__45__cpo4cendE)
_ZN40_INTERNAL_740df641_4_k_cu_a7a1cbee_178234cuda3std3__45__cpo4cendE:
	.zero		1
	.type		_ZN40_INTERNAL_740df641_4_k_cu_a7a1cbee_178234cuda3std6ranges3__45__cpo4swapE,@object
	.size		_ZN40_INTERNAL_740df641_4_k_cu_a7a1cbee_178234cuda3std6ranges3__45__cpo4swapE,(.L_8 - _ZN40_INTERNAL_740df641_4_k_cu_a7a1cbee_178234cuda3std6ranges3__45__cpo4swapE)
_ZN40_INTERNAL_740df641_4_k_cu_a7a1cbee_178234cuda3std6ranges3__45__cpo4swapE:
	.zero		1
.L_8:


//--------------------- .nv.constant0._ZN7cutlass13device_kernelINS_4gemm6kernel13GemmUniversalIN4cute5tupleIJiiiiEEENS1_10collective13CollectiveMmaINS1_34MainloopSm90TmaGmmaWarpSpecializedILi9ENS5_IJNS4_1CILi2EEENSA_ILi4EEENSA_ILi1EEEEEENS1_35KernelTmaWarpSpecializedCooperativeEEENS5_IJNSA_ILi256EEENSA_ILi128EEENSA_ILi32EEEEEENS_6half_tENS5_IJlSD_lEEESL_SM_NS4_8TiledMMAINS4_8MMA_AtomIJNS4_4SM904GMMA26MMA_64x128x16_F32F16F16_SSILNSQ_5MajorE0ELSS_0ELNSQ_7ScaleInE1ELST_1EEEEEENS4_6LayoutINS5_IJSB_SD_SD_EEENS5_IJSD_NSA_ILi0EEESY_EEEEENS5_IJNS4_10UnderscoreES11_S11_EEEEENS4_23SM90_TMA_LOAD_MULTICASTENS4_14ComposedLayoutINS4_7SwizzleILi2ELi4ELi3EEENS4_18smem_ptr_flag_bitsILi16EEENSW_INS5_IJNSA_ILi8EEESJ_EEENS5_IJSJ_SD_EEEEEEEvNS4_8identityES14_S1E_vS1F_EENS_8epilogue10collective6detail29Sm90TmaWarpSpecializedAdapterINS1I_15DefaultEpilogueISL_SM_SM_NS1H_6thread17LinearCombinationISL_Li1EffLNS1M_9ScaleType4KindE0ELNS_15FloatRoundStyleE2ESL_EENS1_15EpilogueDefaultEEEEEvvEEEEvNT_6ParamsE --------------------------
	.section	.nv.constant0._ZN7cutlass13device_kernelINS_4gemm6kernel13GemmUniversalIN4cute5tupleIJiiiiEEENS1_10collective13CollectiveMmaINS1_34MainloopSm90TmaGmmaWarpSpecializedILi9ENS5_IJNS4_1CILi2EEENSA_ILi4EEENSA_ILi1EEEEEENS1_35KernelTmaWarpSpecializedCooperativeEEENS5_IJNSA_ILi256EEENSA_ILi128EEENSA_ILi32EEEEEENS_6half_tENS5_IJlSD_lEEESL_SM_NS4_8TiledMMAINS4_8MMA_AtomIJNS4_4SM904GMMA26MMA_64x128x16_F32F16F16_SSILNSQ_5MajorE0ELSS_0ELNSQ_7ScaleInE1ELST_1EEEEEENS4_6LayoutINS5_IJSB_SD_SD_EEENS5_IJSD_NSA_ILi0EEESY_EEEEENS5_IJNS4_10UnderscoreES11_S11_EEEEENS4_23SM90_TMA_LOAD_MULTICASTENS4_14ComposedLayoutINS4_7SwizzleILi2ELi4ELi3EEENS4_18smem_ptr_flag_bitsILi16EEENSW_INS5_IJNSA_ILi8EEESJ_EEENS5_IJSJ_SD_EEEEEEEvNS4_8identityES14_S1E_vS1F_EENS_8epilogue10collective6detail29Sm90TmaWarpSpecializedAdapterINS1I_15DefaultEpilogueISL_SM_SM_NS1H_6thread17LinearCombinationISL_Li1EffLNS1M_9ScaleType4KindE0ELNS_15FloatRoundStyleE2ESL_EENS1_15EpilogueDefaultEEEEEvvEEEEvNT_6ParamsE,"a",@progbits
	.sectionflags	@""
	.align	4
.nv.constant0._ZN7cutlass13device_kernelINS_4gemm6kernel13GemmUniversalIN4cute5tupleIJiiiiEEENS1_10collective13CollectiveMmaINS1_34MainloopSm90TmaGmmaWarpSpecializedILi9ENS5_IJNS4_1CILi2EEENSA_ILi4EEENSA_ILi1EEEEEENS1_35KernelTmaWarpSpecializedCooperativeEEENS5_IJNSA_ILi256EEENSA_ILi128EEENSA_ILi32EEEEEENS_6half_tENS5_IJlSD_lEEESL_SM_NS4_8TiledMMAINS4_8MMA_AtomIJNS4_4SM904GMMA26MMA_64x128x16_F32F16F16_SSILNSQ_5MajorE0ELSS_0ELNSQ_7ScaleInE1ELST_1EEEEEENS4_6LayoutINS5_IJSB_SD_SD_EEENS5_IJSD_NSA_ILi0EEESY_EEEEENS5_IJNS4_10UnderscoreES11_S11_EEEEENS4_23SM90_TMA_LOAD_MULTICASTENS4_14ComposedLayoutINS4_7SwizzleILi2ELi4ELi3EEENS4_18smem_ptr_flag_bitsILi16EEENSW_INS5_IJNSA_ILi8EEESJ_EEENS5_IJSJ_SD_EEEEEEEvNS4_8identityES14_S1E_vS1F_EENS_8epilogue10collective6detail29Sm90TmaWarpSpecializedAdapterINS1I_15DefaultEpilogueISL_SM_SM_NS1H_6thread17LinearCombinationISL_Li1EffLNS1M_9ScaleType4KindE0ELNS_15FloatRoundStyleE2ESL_EENS1_15EpilogueDefaultEEEEEvvEEEEvNT_6ParamsE:
	.zero		1664


//--------------------- SYMBOLS --------------------------

	.type		.nv.reservedSmem.offset0,@object
	.size		.nv.reservedSmem.offset0,0x4
	.type		__assertfail,@function
